//
// Generated by NVIDIA NVVM Compiler
//
// Compiler Build ID: CL-36424714
// Cuda compilation tools, release 13.0, V13.0.88
// Based on NVVM 20.0.0
//

.version 9.0
.target sm_100
.address_size 64

	// .globl	_Z45topk_temperature_softmax_sampling_kernel_bf16PK13__nv_bfloat16Pifimmm
.extern .func  (.param .b32 func_retval0) vprintf
(
	.param .b64 vprintf_param_0,
	.param .b64 vprintf_param_1
)
;
.global .align 4 .b8 precalc_xorwow_matrix[102400];
.global .align 4 .b8 precalc_xorwow_offset_matrix[102400];
.global .align 4 .b8 mrg32k3aM1[2304];
.global .align 4 .b8 mrg32k3aM2[2304];
.global .align 4 .b8 mrg32k3aM1SubSeq[2016];
.global .align 4 .b8 mrg32k3aM2SubSeq[2016];
.global .align 4 .b8 mrg32k3aM1Seq[2304];
.global .align 4 .b8 mrg32k3aM2Seq[2304];
.const .align 8 .b8 __cr_lgamma_table[72];
// _ZZ11blockArgMax4PairE1s has been demoted
// _ZZ45topk_temperature_softmax_sampling_kernel_bf16PK13__nv_bfloat16PifimmmE9topk_vals has been demoted
// _ZZ45topk_temperature_softmax_sampling_kernel_bf16PK13__nv_bfloat16PifimmmE9topk_idxs has been demoted
.global .align 1 .b8 $str[13] = {116, 111, 112, 32, 108, 111, 103, 105, 116, 115, 58, 32};
.global .align 1 .b8 $str$1[11] = {40, 37, 100, 58, 37, 46, 50, 102, 41, 32};
.global .align 1 .b8 $str$2[2] = {10};

.visible .entry _Z45topk_temperature_softmax_sampling_kernel_bf16PK13__nv_bfloat16Pifimmm(
	.param .u64 .ptr .align 1 _Z45topk_temperature_softmax_sampling_kernel_bf16PK13__nv_bfloat16Pifimmm_param_0,
	.param .u64 .ptr .align 1 _Z45topk_temperature_softmax_sampling_kernel_bf16PK13__nv_bfloat16Pifimmm_param_1,
	.param .f32 _Z45topk_temperature_softmax_sampling_kernel_bf16PK13__nv_bfloat16Pifimmm_param_2,
	.param .u32 _Z45topk_temperature_softmax_sampling_kernel_bf16PK13__nv_bfloat16Pifimmm_param_3,
	.param .u64 _Z45topk_temperature_softmax_sampling_kernel_bf16PK13__nv_bfloat16Pifimmm_param_4,
	.param .u64 _Z45topk_temperature_softmax_sampling_kernel_bf16PK13__nv_bfloat16Pifimmm_param_5,
	.param .u64 _Z45topk_temperature_softmax_sampling_kernel_bf16PK13__nv_bfloat16Pifimmm_param_6
)
{
	.local .align 8 .b8 	__local_depot0[48];
	.reg .b64 	%SP;
	.reg .b64 	%SPL;
	.reg .pred 	%p<123>;
	.reg .b16 	%rs<17>;
	.reg .b32 	%r<1399>;
	.reg .b32 	%f<144>;
	.reg .b64 	%rd<40>;
	// demoted variable
	.shared .align 4 .b8 _ZZ11blockArgMax4PairE1s[2048];
	// demoted variable
	.shared .align 4 .b8 _ZZ45topk_temperature_softmax_sampling_kernel_bf16PK13__nv_bfloat16PifimmmE9topk_vals[1024];
	// demoted variable
	.shared .align 4 .b8 _ZZ45topk_temperature_softmax_sampling_kernel_bf16PK13__nv_bfloat16PifimmmE9topk_idxs[1024];
	mov.u64 	%SPL, __local_depot0;
	ld.param.u64 	%rd19, [_Z45topk_temperature_softmax_sampling_kernel_bf16PK13__nv_bfloat16Pifimmm_param_0];
	ld.param.u64 	%rd20, [_Z45topk_temperature_softmax_sampling_kernel_bf16PK13__nv_bfloat16Pifimmm_param_1];
	ld.param.f32 	%f32, [_Z45topk_temperature_softmax_sampling_kernel_bf16PK13__nv_bfloat16Pifimmm_param_2];
	ld.param.u32 	%r607, [_Z45topk_temperature_softmax_sampling_kernel_bf16PK13__nv_bfloat16Pifimmm_param_3];
	ld.param.u64 	%rd16, [_Z45topk_temperature_softmax_sampling_kernel_bf16PK13__nv_bfloat16Pifimmm_param_4];
	ld.param.u64 	%rd17, [_Z45topk_temperature_softmax_sampling_kernel_bf16PK13__nv_bfloat16Pifimmm_param_5];
	ld.param.u64 	%rd39, [_Z45topk_temperature_softmax_sampling_kernel_bf16PK13__nv_bfloat16Pifimmm_param_6];
	cvta.to.global.u64 	%rd1, %rd19;
	cvta.to.global.u64 	%rd2, %rd20;
	add.u64 	%rd3, %SPL, 0;
	mov.u32 	%r608, %ctaid.x;
	setp.ne.s32 	%p1, %r608, 0;
	mov.u32 	%r609, %nctaid.x;
	setp.ne.s32 	%p2, %r609, 1;
	or.pred  	%p3, %p1, %p2;
	@%p3 bra 	$L__BB0_180;
	mov.u32 	%r1, %tid.x;
	setp.gt.s32 	%p4, %r607, 0;
	@%p4 bra 	$L__BB0_4;
	setp.ne.s32 	%p122, %r1, 0;
	@%p122 bra 	$L__BB0_180;
	mov.b32 	%r1089, -1;
	st.global.u32 	[%rd2], %r1089;
	bra.uni 	$L__BB0_180;
$L__BB0_4:
	cvt.u32.u64 	%r2, %rd16;
	min.s32 	%r610, %r607, %r2;
	min.s32 	%r3, %r610, 256;
	setp.leu.f32 	%p5, %f32, 0f00000000;
	selp.f32 	%f1, 0f3F800000, %f32, %p5;
	setp.gt.u32 	%p6, %r1, 255;
	@%p6 bra 	$L__BB0_6;
	shl.b32 	%r611, %r1, 2;
	mov.u32 	%r612, _ZZ45topk_temperature_softmax_sampling_kernel_bf16PK13__nv_bfloat16PifimmmE9topk_vals;
	add.s32 	%r613, %r612, %r611;
	mov.b32 	%r614, -8388608;
	st.shared.u32 	[%r613], %r614;
	mov.u32 	%r615, _ZZ45topk_temperature_softmax_sampling_kernel_bf16PK13__nv_bfloat16PifimmmE9topk_idxs;
	add.s32 	%r616, %r615, %r611;
	mov.b32 	%r617, -1;
	st.shared.u32 	[%r616], %r617;
$L__BB0_6:
	bar.sync 	0;
	setp.lt.s32 	%p7, %r2, 1;
	@%p7 bra 	$L__BB0_39;
	cvt.u64.u32 	%rd4, %r1;
	mov.u32 	%r4, %ntid.x;
	shl.b32 	%r619, %r1, 3;
	mov.u32 	%r620, _ZZ11blockArgMax4PairE1s;
	add.s32 	%r5, %r620, %r619;
	cvt.u16.u32 	%rs1, %r3;
	mov.b32 	%r1090, 0;
	mov.b16 	%rs15, 0;
	mov.u16 	%rs16, %rs15;
$L__BB0_8:
	setp.le.u64 	%p8, %rd16, %rd4;
	sub.s32 	%r7, %r3, %r1090;
	mov.f32 	%f130, 0fFF800000;
	mov.b32 	%r1096, -1;
	@%p8 bra 	$L__BB0_16;
	mov.b32 	%r1096, -1;
	mov.f32 	%f130, 0fFF800000;
	setp.eq.s32 	%p9, %r1090, 0;
	@%p9 bra 	$L__BB0_14;
	mov.u64 	%rd38, %rd4;
	mov.u32 	%r1093, %r1;
$L__BB0_11:
	shl.b64 	%rd22, %rd38, 1;
	add.s64 	%rd23, %rd1, %rd22;
	ld.global.nc.u16 	%rs9, [%rd23];
	// begin inline asm
	{ cvt.f32.bf16 %f35, %rs9;}

	// end inline asm
	mov.b32 	%r1095, 0;
$L__BB0_12:
	shl.b32 	%r624, %r1095, 2;
	mov.u32 	%r625, _ZZ45topk_temperature_softmax_sampling_kernel_bf16PK13__nv_bfloat16PifimmmE9topk_idxs;
	add.s32 	%r626, %r625, %r624;
	ld.shared.u32 	%r15, [%r626];
	setp.ne.s32 	%p10, %r1093, %r15;
	add.s32 	%r1095, %r1095, 1;
	setp.ne.s32 	%p11, %r1095, %r1090;
	and.pred  	%p12, %p10, %p11;
	@%p12 bra 	$L__BB0_12;
	setp.gt.f32 	%p14, %f35, %f130;
	and.pred  	%p15, %p10, %p14;
	selp.b32 	%r1096, %r1093, %r1096, %p15;
	selp.f32 	%f130, %f35, %f130, %p15;
	add.s32 	%r1093, %r1093, %r4;
	cvt.s64.s32 	%rd38, %r1093;
	setp.gt.u64 	%p16, %rd16, %rd38;
	@%p16 bra 	$L__BB0_11;
	bra.uni 	$L__BB0_16;
$L__BB0_14:
	mov.u64 	%rd37, %rd4;
	mov.u32 	%r1091, %r1;
$L__BB0_15:
	shl.b64 	%rd24, %rd37, 1;
	add.s64 	%rd25, %rd1, %rd24;
	ld.global.nc.u16 	%rs10, [%rd25];
	// begin inline asm
	{ cvt.f32.bf16 %f37, %rs10;}

	// end inline asm
	setp.gt.f32 	%p17, %f37, %f130;
	selp.b32 	%r1096, %r1091, %r1096, %p17;
	selp.f32 	%f130, %f37, %f130, %p17;
	add.s32 	%r1091, %r1091, %r4;
	cvt.s64.s32 	%rd37, %r1091;
	setp.gt.u64 	%p18, %rd16, %rd37;
	@%p18 bra 	$L__BB0_15;
$L__BB0_16:
	setp.lt.u32 	%p19, %r4, 2;
	st.shared.f32 	[%r5], %f130;
	st.shared.u32 	[%r5+4], %r1096;
	bar.sync 	0;
	@%p19 bra 	$L__BB0_24;
	mov.u32 	%r1097, %r4;
$L__BB0_18:
	shr.u32 	%r21, %r1097, 1;
	setp.ge.u32 	%p20, %r1, %r21;
	add.s32 	%r629, %r21, %r1;
	setp.ge.u32 	%p21, %r629, %r4;
	or.pred  	%p22, %p20, %p21;
	@%p22 bra 	$L__BB0_23;
	ld.shared.f32 	%f131, [%r5];
	shl.b32 	%r630, %r21, 3;
	add.s32 	%r22, %r5, %r630;
	ld.shared.f32 	%f9, [%r22];
	setp.leu.f32 	%p23, %f131, %f9;
	@%p23 bra 	$L__BB0_21;
	ld.shared.u32 	%r1098, [%r5+4];
	bra.uni 	$L__BB0_22;
$L__BB0_21:
	ld.shared.u32 	%r1098, [%r22+4];
	mov.f32 	%f131, %f9;
$L__BB0_22:
	st.shared.f32 	[%r5], %f131;
	st.shared.u32 	[%r5+4], %r1098;
$L__BB0_23:
	bar.sync 	0;
	setp.gt.u32 	%p24, %r1097, 3;
	mov.u32 	%r1097, %r21;
	@%p24 bra 	$L__BB0_18;
$L__BB0_24:
	setp.ne.s32 	%p25, %r1, 0;
	ld.shared.u32 	%r26, [_ZZ11blockArgMax4PairE1s+4];
	shl.b32 	%r631, %r1090, 2;
	mov.u32 	%r632, _ZZ45topk_temperature_softmax_sampling_kernel_bf16PK13__nv_bfloat16PifimmmE9topk_idxs;
	add.s32 	%r27, %r632, %r631;
	@%p25 bra 	$L__BB0_38;
	setp.ne.s32 	%p26, %r26, -1;
	@%p26 bra 	$L__BB0_181;
	setp.ge.s32 	%p27, %r1090, %r3;
	@%p27 bra 	$L__BB0_38;
	sub.s32 	%r636, %r1090, %r3;
	setp.gt.u32 	%p28, %r636, -8;
	mov.u32 	%r1101, %r1090;
	@%p28 bra 	$L__BB0_30;
	and.b32  	%r28, %r7, -8;
	mov.b32 	%r1100, 0;
	mov.u32 	%r1101, %r1090;
$L__BB0_29:
	.pragma "nounroll";
	shl.b32 	%r638, %r1101, 2;
	mov.u32 	%r639, _ZZ45topk_temperature_softmax_sampling_kernel_bf16PK13__nv_bfloat16PifimmmE9topk_vals;
	add.s32 	%r640, %r639, %r638;
	mov.b32 	%r641, -8388608;
	st.shared.u32 	[%r640], %r641;
	mov.u32 	%r642, _ZZ45topk_temperature_softmax_sampling_kernel_bf16PK13__nv_bfloat16PifimmmE9topk_idxs;
	add.s32 	%r643, %r642, %r638;
	mov.b32 	%r644, -1;
	st.shared.u32 	[%r643], %r644;
	st.shared.u32 	[%r640+4], %r641;
	st.shared.u32 	[%r643+4], %r644;
	st.shared.u32 	[%r640+8], %r641;
	st.shared.u32 	[%r643+8], %r644;
	st.shared.u32 	[%r640+12], %r641;
	st.shared.u32 	[%r643+12], %r644;
	st.shared.u32 	[%r640+16], %r641;
	st.shared.u32 	[%r643+16], %r644;
	st.shared.u32 	[%r640+20], %r641;
	st.shared.u32 	[%r643+20], %r644;
	st.shared.u32 	[%r640+24], %r641;
	st.shared.u32 	[%r643+24], %r644;
	st.shared.u32 	[%r640+28], %r641;
	st.shared.u32 	[%r643+28], %r644;
	add.s32 	%r1101, %r1101, 8;
	add.s32 	%r1100, %r1100, 8;
	setp.eq.s32 	%p29, %r1100, %r28;
	@%p29 bra 	$L__BB0_30;
	bra.uni 	$L__BB0_29;
$L__BB0_30:
	and.b32  	%r645, %r7, 7;
	setp.eq.s32 	%p30, %r645, 0;
	@%p30 bra 	$L__BB0_38;
	cvt.u16.u32 	%rs11, %r3;
	sub.s16 	%rs12, %rs11, %rs16;
	cvt.u32.u16 	%r646, %rs12;
	and.b32  	%r34, %r646, 7;
	add.s32 	%r647, %r34, -1;
	setp.lt.u32 	%p31, %r647, 3;
	@%p31 bra 	$L__BB0_33;
	shl.b32 	%r648, %r1101, 2;
	mov.u32 	%r649, _ZZ45topk_temperature_softmax_sampling_kernel_bf16PK13__nv_bfloat16PifimmmE9topk_vals;
	add.s32 	%r650, %r649, %r648;
	mov.b32 	%r651, -8388608;
	st.shared.u32 	[%r650], %r651;
	mov.u32 	%r652, _ZZ45topk_temperature_softmax_sampling_kernel_bf16PK13__nv_bfloat16PifimmmE9topk_idxs;
	add.s32 	%r653, %r652, %r648;
	mov.b32 	%r654, -1;
	st.shared.u32 	[%r653], %r654;
	st.shared.u32 	[%r650+4], %r651;
	st.shared.u32 	[%r653+4], %r654;
	st.shared.u32 	[%r650+8], %r651;
	st.shared.u32 	[%r653+8], %r654;
	st.shared.u32 	[%r650+12], %r651;
	st.shared.u32 	[%r653+12], %r654;
	add.s32 	%r1101, %r1101, 4;
$L__BB0_33:
	and.b32  	%r655, %r34, 3;
	setp.eq.s32 	%p32, %r655, 0;
	@%p32 bra 	$L__BB0_38;
	sub.s16 	%rs4, %rs1, %rs15;
	and.b16  	%rs13, %rs4, 3;
	setp.eq.s16 	%p33, %rs13, 1;
	@%p33 bra 	$L__BB0_36;
	shl.b32 	%r656, %r1101, 2;
	mov.u32 	%r657, _ZZ45topk_temperature_softmax_sampling_kernel_bf16PK13__nv_bfloat16PifimmmE9topk_vals;
	add.s32 	%r658, %r657, %r656;
	mov.b32 	%r659, -8388608;
	st.shared.u32 	[%r658], %r659;
	mov.u32 	%r660, _ZZ45topk_temperature_softmax_sampling_kernel_bf16PK13__nv_bfloat16PifimmmE9topk_idxs;
	add.s32 	%r661, %r660, %r656;
	mov.b32 	%r662, -1;
	st.shared.u32 	[%r661], %r662;
	st.shared.u32 	[%r658+4], %r659;
	st.shared.u32 	[%r661+4], %r662;
	add.s32 	%r1101, %r1101, 2;
$L__BB0_36:
	and.b16  	%rs14, %rs4, 1;
	setp.eq.b16 	%p34, %rs14, 1;
	not.pred 	%p35, %p34;
	@%p35 bra 	$L__BB0_38;
	shl.b32 	%r663, %r1101, 2;
	mov.u32 	%r664, _ZZ45topk_temperature_softmax_sampling_kernel_bf16PK13__nv_bfloat16PifimmmE9topk_vals;
	add.s32 	%r665, %r664, %r663;
	mov.b32 	%r666, -8388608;
	st.shared.u32 	[%r665], %r666;
	mov.u32 	%r667, _ZZ45topk_temperature_softmax_sampling_kernel_bf16PK13__nv_bfloat16PifimmmE9topk_idxs;
	add.s32 	%r668, %r667, %r663;
	mov.b32 	%r669, -1;
	st.shared.u32 	[%r668], %r669;
$L__BB0_38:
	bar.sync 	0;
	ld.shared.u32 	%r670, [%r27];
	setp.ne.s32 	%p36, %r670, -1;
	add.s32 	%r1090, %r1090, 1;
	setp.lt.s32 	%p37, %r1090, %r3;
	and.pred  	%p38, %p36, %p37;
	add.s16 	%rs16, %rs16, 1;
	add.s16 	%rs15, %rs15, 1;
	@%p38 bra 	$L__BB0_8;
$L__BB0_39:
	setp.ne.s32 	%p39, %r1, 0;
	@%p39 bra 	$L__BB0_180;
	setp.lt.s32 	%p40, %r2, 1;
	mov.b32 	%r1105, 0;
	@%p40 bra 	$L__BB0_44;
	max.s32 	%r40, %r3, 1;
	mov.b32 	%r1104, 0;
	mov.u32 	%r674, _ZZ45topk_temperature_softmax_sampling_kernel_bf16PK13__nv_bfloat16PifimmmE9topk_idxs;
$L__BB0_42:
	shl.b32 	%r673, %r1104, 2;
	add.s32 	%r675, %r674, %r673;
	ld.shared.u32 	%r676, [%r675];
	setp.eq.s32 	%p41, %r676, -1;
	mov.u32 	%r1105, %r1104;
	@%p41 bra 	$L__BB0_44;
	add.s32 	%r1104, %r1104, 1;
	setp.ne.s32 	%p42, %r1104, %r40;
	mov.u32 	%r1105, %r40;
	@%p42 bra 	$L__BB0_42;
$L__BB0_44:
	setp.ne.s32 	%p43, %r1105, 0;
	@%p43 bra 	$L__BB0_46;
	mov.b32 	%r1088, -1;
	st.global.u32 	[%rd2], %r1088;
	bra.uni 	$L__BB0_180;
$L__BB0_46:
	ld.shared.f32 	%f136, [_ZZ45topk_temperature_softmax_sampling_kernel_bf16PK13__nv_bfloat16PifimmmE9topk_vals];
	div.rn.f32 	%f133, %f136, %f1;
	setp.eq.s32 	%p44, %r1105, 1;
	@%p44 bra 	$L__BB0_54;
	add.s32 	%r44, %r1105, -1;
	add.s32 	%r678, %r1105, -2;
	and.b32  	%r45, %r44, 3;
	setp.lt.u32 	%p45, %r678, 3;
	mov.b32 	%r1108, 1;
	@%p45 bra 	$L__BB0_50;
	and.b32  	%r46, %r44, -4;
	mov.b32 	%r1106, 1;
$L__BB0_49:
	shl.b32 	%r680, %r1106, 2;
	mov.u32 	%r681, _ZZ45topk_temperature_softmax_sampling_kernel_bf16PK13__nv_bfloat16PifimmmE9topk_vals;
	add.s32 	%r682, %r681, %r680;
	ld.shared.f32 	%f40, [%r682];
	div.rn.f32 	%f41, %f40, %f1;
	setp.gt.f32 	%p46, %f41, %f133;
	selp.f32 	%f42, %f41, %f133, %p46;
	st.shared.f32 	[%r682], %f41;
	ld.shared.f32 	%f43, [%r682+4];
	div.rn.f32 	%f44, %f43, %f1;
	setp.gt.f32 	%p47, %f44, %f42;
	selp.f32 	%f45, %f44, %f42, %p47;
	st.shared.f32 	[%r682+4], %f44;
	ld.shared.f32 	%f46, [%r682+8];
	div.rn.f32 	%f47, %f46, %f1;
	setp.gt.f32 	%p48, %f47, %f45;
	selp.f32 	%f48, %f47, %f45, %p48;
	st.shared.f32 	[%r682+8], %f47;
	ld.shared.f32 	%f49, [%r682+12];
	div.rn.f32 	%f50, %f49, %f1;
	setp.gt.f32 	%p49, %f50, %f48;
	selp.f32 	%f133, %f50, %f48, %p49;
	st.shared.f32 	[%r682+12], %f50;
	add.s32 	%r1108, %r1106, 4;
	add.s32 	%r683, %r1106, 3;
	setp.ne.s32 	%p50, %r683, %r46;
	mov.u32 	%r1106, %r1108;
	@%p50 bra 	$L__BB0_49;
$L__BB0_50:
	setp.eq.s32 	%p51, %r45, 0;
	@%p51 bra 	$L__BB0_54;
	mov.b32 	%r1109, 0;
	mov.u32 	%r686, _ZZ45topk_temperature_softmax_sampling_kernel_bf16PK13__nv_bfloat16PifimmmE9topk_vals;
$L__BB0_52:
	.pragma "nounroll";
	shl.b32 	%r685, %r1108, 2;
	add.s32 	%r687, %r686, %r685;
	ld.shared.f32 	%f51, [%r687];
	div.rn.f32 	%f52, %f51, %f1;
	setp.gt.f32 	%p52, %f52, %f133;
	selp.f32 	%f133, %f52, %f133, %p52;
	st.shared.f32 	[%r687], %f52;
	add.s32 	%r1108, %r1108, 1;
	add.s32 	%r1109, %r1109, 1;
	setp.ne.s32 	%p53, %r1109, %r45;
	@%p53 bra 	$L__BB0_52;
	ld.shared.f32 	%f136, [_ZZ45topk_temperature_softmax_sampling_kernel_bf16PK13__nv_bfloat16PifimmmE9topk_vals];
$L__BB0_54:
	div.rn.f32 	%f55, %f136, %f1;
	st.shared.f32 	[_ZZ45topk_temperature_softmax_sampling_kernel_bf16PK13__nv_bfloat16PifimmmE9topk_vals], %f55;
	and.b32  	%r54, %r1105, 3;
	setp.lt.u32 	%p54, %r1105, 4;
	mov.f32 	%f142, 0f00000000;
	mov.b32 	%r1112, 0;
	@%p54 bra 	$L__BB0_57;
	and.b32  	%r1112, %r1105, 2147483644;
	mov.f32 	%f142, 0f00000000;
	mov.b32 	%r1110, 0;
	mov.u32 	%r691, _ZZ45topk_temperature_softmax_sampling_kernel_bf16PK13__nv_bfloat16PifimmmE9topk_vals;
$L__BB0_56:
	shl.b32 	%r690, %r1110, 2;
	add.s32 	%r692, %r691, %r690;
	ld.shared.f32 	%f57, [%r692];
	sub.f32 	%f58, %f57, %f133;
	fma.rn.f32 	%f59, %f58, 0f3BBB989D, 0f3F000000;
	cvt.sat.f32.f32 	%f60, %f59;
	mov.f32 	%f61, 0f4B400001;
	mov.f32 	%f62, 0f437C0000;
	fma.rm.f32 	%f63, %f60, %f62, %f61;
	add.f32 	%f64, %f63, 0fCB40007F;
	neg.f32 	%f65, %f64;
	fma.rn.f32 	%f66, %f58, 0f3FB8AA3B, %f65;
	fma.rn.f32 	%f67, %f58, 0f32A57060, %f66;
	mov.b32 	%r693, %f63;
	shl.b32 	%r694, %r693, 23;
	mov.b32 	%f68, %r694;
	ex2.approx.ftz.f32 	%f69, %f67;
	mul.f32 	%f70, %f69, %f68;
	st.shared.f32 	[%r692], %f70;
	add.f32 	%f71, %f142, %f70;
	ld.shared.f32 	%f72, [%r692+4];
	sub.f32 	%f73, %f72, %f133;
	fma.rn.f32 	%f74, %f73, 0f3BBB989D, 0f3F000000;
	cvt.sat.f32.f32 	%f75, %f74;
	fma.rm.f32 	%f76, %f75, %f62, %f61;
	add.f32 	%f77, %f76, 0fCB40007F;
	neg.f32 	%f78, %f77;
	fma.rn.f32 	%f79, %f73, 0f3FB8AA3B, %f78;
	fma.rn.f32 	%f80, %f73, 0f32A57060, %f79;
	mov.b32 	%r695, %f76;
	shl.b32 	%r696, %r695, 23;
	mov.b32 	%f81, %r696;
	ex2.approx.ftz.f32 	%f82, %f80;
	mul.f32 	%f83, %f82, %f81;
	st.shared.f32 	[%r692+4], %f83;
	add.f32 	%f84, %f71, %f83;
	ld.shared.f32 	%f85, [%r692+8];
	sub.f32 	%f86, %f85, %f133;
	fma.rn.f32 	%f87, %f86, 0f3BBB989D, 0f3F000000;
	cvt.sat.f32.f32 	%f88, %f87;
	fma.rm.f32 	%f89, %f88, %f62, %f61;
	add.f32 	%f90, %f89, 0fCB40007F;
	neg.f32 	%f91, %f90;
	fma.rn.f32 	%f92, %f86, 0f3FB8AA3B, %f91;
	fma.rn.f32 	%f93, %f86, 0f32A57060, %f92;
	mov.b32 	%r697, %f89;
	shl.b32 	%r698, %r697, 23;
	mov.b32 	%f94, %r698;
	ex2.approx.ftz.f32 	%f95, %f93;
	mul.f32 	%f96, %f95, %f94;
	st.shared.f32 	[%r692+8], %f96;
	add.f32 	%f97, %f84, %f96;
	ld.shared.f32 	%f98, [%r692+12];
	sub.f32 	%f99, %f98, %f133;
	fma.rn.f32 	%f100, %f99, 0f3BBB989D, 0f3F000000;
	cvt.sat.f32.f32 	%f101, %f100;
	fma.rm.f32 	%f102, %f101, %f62, %f61;
	add.f32 	%f103, %f102, 0fCB40007F;
	neg.f32 	%f104, %f103;
	fma.rn.f32 	%f105, %f99, 0f3FB8AA3B, %f104;
	fma.rn.f32 	%f106, %f99, 0f32A57060, %f105;
	mov.b32 	%r699, %f102;
	shl.b32 	%r700, %r699, 23;
	mov.b32 	%f107, %r700;
	ex2.approx.ftz.f32 	%f108, %f106;
	mul.f32 	%f109, %f108, %f107;
	st.shared.f32 	[%r692+12], %f109;
	add.f32 	%f142, %f97, %f109;
	add.s32 	%r1110, %r1110, 4;
	setp.ne.s32 	%p55, %r1110, %r1112;
	@%p55 bra 	$L__BB0_56;
$L__BB0_57:
	setp.eq.s32 	%p56, %r54, 0;
	@%p56 bra 	$L__BB0_60;
	mov.b32 	%r1113, 0;
	mov.u32 	%r703, _ZZ45topk_temperature_softmax_sampling_kernel_bf16PK13__nv_bfloat16PifimmmE9topk_vals;
$L__BB0_59:
	.pragma "nounroll";
	shl.b32 	%r702, %r1112, 2;
	add.s32 	%r704, %r703, %r702;
	ld.shared.f32 	%f110, [%r704];
	sub.f32 	%f111, %f110, %f133;
	fma.rn.f32 	%f112, %f111, 0f3BBB989D, 0f3F000000;
	cvt.sat.f32.f32 	%f113, %f112;
	mov.f32 	%f114, 0f4B400001;
	mov.f32 	%f115, 0f437C0000;
	fma.rm.f32 	%f116, %f113, %f115, %f114;
	add.f32 	%f117, %f116, 0fCB40007F;
	neg.f32 	%f118, %f117;
	fma.rn.f32 	%f119, %f111, 0f3FB8AA3B, %f118;
	fma.rn.f32 	%f120, %f111, 0f32A57060, %f119;
	mov.b32 	%r705, %f116;
	shl.b32 	%r706, %r705, 23;
	mov.b32 	%f121, %r706;
	ex2.approx.ftz.f32 	%f122, %f120;
	mul.f32 	%f123, %f122, %f121;
	st.shared.f32 	[%r704], %f123;
	add.f32 	%f142, %f142, %f123;
	add.s32 	%r1112, %r1112, 1;
	add.s32 	%r1113, %r1113, 1;
	setp.ne.s32 	%p57, %r1113, %r54;
	@%p57 bra 	$L__BB0_59;
$L__BB0_60:
	cvt.u32.u64 	%r707, %rd17;
	xor.b32  	%r708, %r707, -1429050551;
	mul.lo.s32 	%r709, %r708, 1099087573;
	{ .reg .b32 tmp; mov.b64 {tmp, %r710}, %rd17; }
	xor.b32  	%r711, %r710, -136515619;
	mul.lo.s32 	%r712, %r711, -1703105765;
	add.s32 	%r713, %r709, %r712;
	add.s32 	%r63, %r713, 6615241;
	add.s32 	%r1133, %r709, 123456789;
	st.local.v2.u32 	[%rd3], {%r63, %r1133};
	xor.b32  	%r714, %r709, 362436069;
	add.s32 	%r715, %r712, 521288629;
	st.local.v2.u32 	[%rd3+8], {%r714, %r715};
	xor.b32  	%r716, %r712, 88675123;
	add.s32 	%r1129, %r709, 5783321;
	st.local.v2.u32 	[%rd3+16], {%r716, %r1129};
	setp.eq.s64 	%p58, %rd39, 0;
	@%p58 bra 	$L__BB0_175;
	mov.b32 	%r1116, 0;
$L__BB0_62:
	mov.u64 	%rd9, %rd39;
	and.b64  	%rd10, %rd9, 3;
	setp.eq.s64 	%p59, %rd10, 0;
	@%p59 bra 	$L__BB0_174;
	mul.wide.u32 	%rd26, %r1116, 3200;
	mov.u64 	%rd27, precalc_xorwow_matrix;
	add.s64 	%rd11, %rd27, %rd26;
	mov.b32 	%r1129, 0;
	mov.u32 	%r1130, %r1129;
	mov.u32 	%r1131, %r1129;
	mov.u32 	%r1132, %r1129;
	mov.u32 	%r1133, %r1129;
	mov.u32 	%r1122, %r1129;
$L__BB0_64:
	mul.wide.u32 	%rd28, %r1122, 4;
	add.s64 	%rd29, %rd3, %rd28;
	ld.local.u32 	%r75, [%rd29+4];
	shl.b32 	%r76, %r1122, 5;
	mov.b32 	%r1128, 0;
$L__BB0_65:
	.pragma "nounroll";
	shr.u32 	%r720, %r75, %r1128;
	and.b32  	%r721, %r720, 1;
	setp.eq.b32 	%p60, %r721, 1;
	not.pred 	%p61, %p60;
	add.s32 	%r722, %r76, %r1128;
	mul.lo.s32 	%r723, %r722, 5;
	mul.wide.u32 	%rd30, %r723, 4;
	add.s64 	%rd12, %rd11, %rd30;
	@%p61 bra 	$L__BB0_67;
	ld.global.u32 	%r724, [%rd12];
	xor.b32  	%r1133, %r1133, %r724;
	ld.global.u32 	%r725, [%rd12+4];
	xor.b32  	%r1132, %r1132, %r725;
	ld.global.u32 	%r726, [%rd12+8];
	xor.b32  	%r1131, %r1131, %r726;
	ld.global.u32 	%r727, [%rd12+12];
	xor.b32  	%r1130, %r1130, %r727;
	ld.global.u32 	%r728, [%rd12+16];
	xor.b32  	%r1129, %r1129, %r728;
$L__BB0_67:
	and.b32  	%r730, %r720, 2;
	setp.eq.s32 	%p62, %r730, 0;
	@%p62 bra 	$L__BB0_69;
	ld.global.u32 	%r731, [%rd12+20];
	xor.b32  	%r1133, %r1133, %r731;
	ld.global.u32 	%r732, [%rd12+24];
	xor.b32  	%r1132, %r1132, %r732;
	ld.global.u32 	%r733, [%rd12+28];
	xor.b32  	%r1131, %r1131, %r733;
	ld.global.u32 	%r734, [%rd12+32];
	xor.b32  	%r1130, %r1130, %r734;
	ld.global.u32 	%r735, [%rd12+36];
	xor.b32  	%r1129, %r1129, %r735;
$L__BB0_69:
	and.b32  	%r737, %r720, 4;
	setp.eq.s32 	%p63, %r737, 0;
	@%p63 bra 	$L__BB0_71;
	ld.global.u32 	%r738, [%rd12+40];
	xor.b32  	%r1133, %r1133, %r738;
	ld.global.u32 	%r739, [%rd12+44];
	xor.b32  	%r1132, %r1132, %r739;
	ld.global.u32 	%r740, [%rd12+48];
	xor.b32  	%r1131, %r1131, %r740;
	ld.global.u32 	%r741, [%rd12+52];
	xor.b32  	%r1130, %r1130, %r741;
	ld.global.u32 	%r742, [%rd12+56];
	xor.b32  	%r1129, %r1129, %r742;
$L__BB0_71:
	and.b32  	%r744, %r720, 8;
	setp.eq.s32 	%p64, %r744, 0;
	@%p64 bra 	$L__BB0_73;
	ld.global.u32 	%r745, [%rd12+60];
	xor.b32  	%r1133, %r1133, %r745;
	ld.global.u32 	%r746, [%rd12+64];
	xor.b32  	%r1132, %r1132, %r746;
	ld.global.u32 	%r747, [%rd12+68];
	xor.b32  	%r1131, %r1131, %r747;
	ld.global.u32 	%r748, [%rd12+72];
	xor.b32  	%r1130, %r1130, %r748;
	ld.global.u32 	%r749, [%rd12+76];
	xor.b32  	%r1129, %r1129, %r749;
$L__BB0_73:
	and.b32  	%r751, %r720, 16;
	setp.eq.s32 	%p65, %r751, 0;
	@%p65 bra 	$L__BB0_75;
	ld.global.u32 	%r752, [%rd12+80];
	xor.b32  	%r1133, %r1133, %r752;
	ld.global.u32 	%r753, [%rd12+84];
	xor.b32  	%r1132, %r1132, %r753;
	ld.global.u32 	%r754, [%rd12+88];
	xor.b32  	%r1131, %r1131, %r754;
	ld.global.u32 	%r755, [%rd12+92];
	xor.b32  	%r1130, %r1130, %r755;
	ld.global.u32 	%r756, [%rd12+96];
	xor.b32  	%r1129, %r1129, %r756;
$L__BB0_75:
	and.b32  	%r758, %r720, 32;
	setp.eq.s32 	%p66, %r758, 0;
	@%p66 bra 	$L__BB0_77;
	ld.global.u32 	%r759, [%rd12+100];
	xor.b32  	%r1133, %r1133, %r759;
	ld.global.u32 	%r760, [%rd12+104];
	xor.b32  	%r1132, %r1132, %r760;
	ld.global.u32 	%r761, [%rd12+108];
	xor.b32  	%r1131, %r1131, %r761;
	ld.global.u32 	%r762, [%rd12+112];
	xor.b32  	%r1130, %r1130, %r762;
	ld.global.u32 	%r763, [%rd12+116];
	xor.b32  	%r1129, %r1129, %r763;
$L__BB0_77:
	and.b32  	%r765, %r720, 64;
	setp.eq.s32 	%p67, %r765, 0;
	@%p67 bra 	$L__BB0_79;
	ld.global.u32 	%r766, [%rd12+120];
	xor.b32  	%r1133, %r1133, %r766;
	ld.global.u32 	%r767, [%rd12+124];
	xor.b32  	%r1132, %r1132, %r767;
	ld.global.u32 	%r768, [%rd12+128];
	xor.b32  	%r1131, %r1131, %r768;
	ld.global.u32 	%r769, [%rd12+132];
	xor.b32  	%r1130, %r1130, %r769;
	ld.global.u32 	%r770, [%rd12+136];
	xor.b32  	%r1129, %r1129, %r770;
$L__BB0_79:
	and.b32  	%r772, %r720, 128;
	setp.eq.s32 	%p68, %r772, 0;
	@%p68 bra 	$L__BB0_81;
	ld.global.u32 	%r773, [%rd12+140];
	xor.b32  	%r1133, %r1133, %r773;
	ld.global.u32 	%r774, [%rd12+144];
	xor.b32  	%r1132, %r1132, %r774;
	ld.global.u32 	%r775, [%rd12+148];
	xor.b32  	%r1131, %r1131, %r775;
	ld.global.u32 	%r776, [%rd12+152];
	xor.b32  	%r1130, %r1130, %r776;
	ld.global.u32 	%r777, [%rd12+156];
	xor.b32  	%r1129, %r1129, %r777;
$L__BB0_81:
	and.b32  	%r779, %r720, 256;
	setp.eq.s32 	%p69, %r779, 0;
	@%p69 bra 	$L__BB0_83;
	ld.global.u32 	%r780, [%rd12+160];
	xor.b32  	%r1133, %r1133, %r780;
	ld.global.u32 	%r781, [%rd12+164];
	xor.b32  	%r1132, %r1132, %r781;
	ld.global.u32 	%r782, [%rd12+168];
	xor.b32  	%r1131, %r1131, %r782;
	ld.global.u32 	%r783, [%rd12+172];
	xor.b32  	%r1130, %r1130, %r783;
	ld.global.u32 	%r784, [%rd12+176];
	xor.b32  	%r1129, %r1129, %r784;
$L__BB0_83:
	and.b32  	%r786, %r720, 512;
	setp.eq.s32 	%p70, %r786, 0;
	@%p70 bra 	$L__BB0_85;
	ld.global.u32 	%r787, [%rd12+180];
	xor.b32  	%r1133, %r1133, %r787;
	ld.global.u32 	%r788, [%rd12+184];
	xor.b32  	%r1132, %r1132, %r788;
	ld.global.u32 	%r789, [%rd12+188];
	xor.b32  	%r1131, %r1131, %r789;
	ld.global.u32 	%r790, [%rd12+192];
	xor.b32  	%r1130, %r1130, %r790;
	ld.global.u32 	%r791, [%rd12+196];
	xor.b32  	%r1129, %r1129, %r791;
$L__BB0_85:
	and.b32  	%r793, %r720, 1024;
	setp.eq.s32 	%p71, %r793, 0;
	@%p71 bra 	$L__BB0_87;
	ld.global.u32 	%r794, [%rd12+200];
	xor.b32  	%r1133, %r1133, %r794;
	ld.global.u32 	%r795, [%rd12+204];
	xor.b32  	%r1132, %r1132, %r795;
	ld.global.u32 	%r796, [%rd12+208];
	xor.b32  	%r1131, %r1131, %r796;
	ld.global.u32 	%r797, [%rd12+212];
	xor.b32  	%r1130, %r1130, %r797;
	ld.global.u32 	%r798, [%rd12+216];
	xor.b32  	%r1129, %r1129, %r798;
$L__BB0_87:
	and.b32  	%r800, %r720, 2048;
	setp.eq.s32 	%p72, %r800, 0;
	@%p72 bra 	$L__BB0_89;
	ld.global.u32 	%r801, [%rd12+220];
	xor.b32  	%r1133, %r1133, %r801;
	ld.global.u32 	%r802, [%rd12+224];
	xor.b32  	%r1132, %r1132, %r802;
	ld.global.u32 	%r803, [%rd12+228];
	xor.b32  	%r1131, %r1131, %r803;
	ld.global.u32 	%r804, [%rd12+232];
	xor.b32  	%r1130, %r1130, %r804;
	ld.global.u32 	%r805, [%rd12+236];
	xor.b32  	%r1129, %r1129, %r805;
$L__BB0_89:
	and.b32  	%r807, %r720, 4096;
	setp.eq.s32 	%p73, %r807, 0;
	@%p73 bra 	$L__BB0_91;
	ld.global.u32 	%r808, [%rd12+240];
	xor.b32  	%r1133, %r1133, %r808;
	ld.global.u32 	%r809, [%rd12+244];
	xor.b32  	%r1132, %r1132, %r809;
	ld.global.u32 	%r810, [%rd12+248];
	xor.b32  	%r1131, %r1131, %r810;
	ld.global.u32 	%r811, [%rd12+252];
	xor.b32  	%r1130, %r1130, %r811;
	ld.global.u32 	%r812, [%rd12+256];
	xor.b32  	%r1129, %r1129, %r812;
$L__BB0_91:
	and.b32  	%r814, %r720, 8192;
	setp.eq.s32 	%p74, %r814, 0;
	@%p74 bra 	$L__BB0_93;
	ld.global.u32 	%r815, [%rd12+260];
	xor.b32  	%r1133, %r1133, %r815;
	ld.global.u32 	%r816, [%rd12+264];
	xor.b32  	%r1132, %r1132, %r816;
	ld.global.u32 	%r817, [%rd12+268];
	xor.b32  	%r1131, %r1131, %r817;
	ld.global.u32 	%r818, [%rd12+272];
	xor.b32  	%r1130, %r1130, %r818;
	ld.global.u32 	%r819, [%rd12+276];
	xor.b32  	%r1129, %r1129, %r819;
$L__BB0_93:
	and.b32  	%r821, %r720, 16384;
	setp.eq.s32 	%p75, %r821, 0;
	@%p75 bra 	$L__BB0_95;
	ld.global.u32 	%r822, [%rd12+280];
	xor.b32  	%r1133, %r1133, %r822;
	ld.global.u32 	%r823, [%rd12+284];
	xor.b32  	%r1132, %r1132, %r823;
	ld.global.u32 	%r824, [%rd12+288];
	xor.b32  	%r1131, %r1131, %r824;
	ld.global.u32 	%r825, [%rd12+292];
	xor.b32  	%r1130, %r1130, %r825;
	ld.global.u32 	%r826, [%rd12+296];
	xor.b32  	%r1129, %r1129, %r826;
$L__BB0_95:
	and.b32  	%r828, %r720, 32768;
	setp.eq.s32 	%p76, %r828, 0;
	@%p76 bra 	$L__BB0_97;
	ld.global.u32 	%r829, [%rd12+300];
	xor.b32  	%r1133, %r1133, %r829;
	ld.global.u32 	%r830, [%rd12+304];
	xor.b32  	%r1132, %r1132, %r830;
	ld.global.u32 	%r831, [%rd12+308];
	xor.b32  	%r1131, %r1131, %r831;
	ld.global.u32 	%r832, [%rd12+312];
	xor.b32  	%r1130, %r1130, %r832;
	ld.global.u32 	%r833, [%rd12+316];
	xor.b32  	%r1129, %r1129, %r833;
$L__BB0_97:
	add.s32 	%r1128, %r1128, 16;
	setp.ne.s32 	%p77, %r1128, 32;
	@%p77 bra 	$L__BB0_65;
	mad.lo.s32 	%r834, %r1122, -31, %r76;
	add.s32 	%r1122, %r834, 1;
	setp.ne.s32 	%p78, %r1122, 5;
	@%p78 bra 	$L__BB0_64;
	st.local.u32 	[%rd3+4], %r1133;
	st.local.v2.u32 	[%rd3+8], {%r1132, %r1131};
	st.local.v2.u32 	[%rd3+16], {%r1130, %r1129};
	setp.eq.s64 	%p79, %rd10, 1;
	@%p79 bra 	$L__BB0_174;
	mov.b32 	%r1129, 0;
	mov.u32 	%r1222, %r1129;
	mov.u32 	%r1223, %r1129;
	mov.u32 	%r1224, %r1129;
	mov.u32 	%r1133, %r1129;
	mov.u32 	%r1214, %r1129;
$L__BB0_101:
	mul.wide.u32 	%rd31, %r1214, 4;
	add.s64 	%rd32, %rd3, %rd31;
	ld.local.u32 	%r251, [%rd32+4];
	shl.b32 	%r252, %r1214, 5;
	mov.b32 	%r1220, 0;
$L__BB0_102:
	.pragma "nounroll";
	shr.u32 	%r837, %r251, %r1220;
	and.b32  	%r838, %r837, 1;
	setp.eq.b32 	%p80, %r838, 1;
	not.pred 	%p81, %p80;
	add.s32 	%r839, %r252, %r1220;
	mul.lo.s32 	%r840, %r839, 5;
	mul.wide.u32 	%rd33, %r840, 4;
	add.s64 	%rd13, %rd11, %rd33;
	@%p81 bra 	$L__BB0_104;
	ld.global.u32 	%r841, [%rd13];
	xor.b32  	%r1133, %r1133, %r841;
	ld.global.u32 	%r842, [%rd13+4];
	xor.b32  	%r1224, %r1224, %r842;
	ld.global.u32 	%r843, [%rd13+8];
	xor.b32  	%r1223, %r1223, %r843;
	ld.global.u32 	%r844, [%rd13+12];
	xor.b32  	%r1222, %r1222, %r844;
	ld.global.u32 	%r845, [%rd13+16];
	xor.b32  	%r1129, %r1129, %r845;
$L__BB0_104:
	and.b32  	%r847, %r837, 2;
	setp.eq.s32 	%p82, %r847, 0;
	@%p82 bra 	$L__BB0_106;
	ld.global.u32 	%r848, [%rd13+20];
	xor.b32  	%r1133, %r1133, %r848;
	ld.global.u32 	%r849, [%rd13+24];
	xor.b32  	%r1224, %r1224, %r849;
	ld.global.u32 	%r850, [%rd13+28];
	xor.b32  	%r1223, %r1223, %r850;
	ld.global.u32 	%r851, [%rd13+32];
	xor.b32  	%r1222, %r1222, %r851;
	ld.global.u32 	%r852, [%rd13+36];
	xor.b32  	%r1129, %r1129, %r852;
$L__BB0_106:
	and.b32  	%r854, %r837, 4;
	setp.eq.s32 	%p83, %r854, 0;
	@%p83 bra 	$L__BB0_108;
	ld.global.u32 	%r855, [%rd13+40];
	xor.b32  	%r1133, %r1133, %r855;
	ld.global.u32 	%r856, [%rd13+44];
	xor.b32  	%r1224, %r1224, %r856;
	ld.global.u32 	%r857, [%rd13+48];
	xor.b32  	%r1223, %r1223, %r857;
	ld.global.u32 	%r858, [%rd13+52];
	xor.b32  	%r1222, %r1222, %r858;
	ld.global.u32 	%r859, [%rd13+56];
	xor.b32  	%r1129, %r1129, %r859;
$L__BB0_108:
	and.b32  	%r861, %r837, 8;
	setp.eq.s32 	%p84, %r861, 0;
	@%p84 bra 	$L__BB0_110;
	ld.global.u32 	%r862, [%rd13+60];
	xor.b32  	%r1133, %r1133, %r862;
	ld.global.u32 	%r863, [%rd13+64];
	xor.b32  	%r1224, %r1224, %r863;
	ld.global.u32 	%r864, [%rd13+68];
	xor.b32  	%r1223, %r1223, %r864;
	ld.global.u32 	%r865, [%rd13+72];
	xor.b32  	%r1222, %r1222, %r865;
	ld.global.u32 	%r866, [%rd13+76];
	xor.b32  	%r1129, %r1129, %r866;
$L__BB0_110:
	and.b32  	%r868, %r837, 16;
	setp.eq.s32 	%p85, %r868, 0;
	@%p85 bra 	$L__BB0_112;
	ld.global.u32 	%r869, [%rd13+80];
	xor.b32  	%r1133, %r1133, %r869;
	ld.global.u32 	%r870, [%rd13+84];
	xor.b32  	%r1224, %r1224, %r870;
	ld.global.u32 	%r871, [%rd13+88];
	xor.b32  	%r1223, %r1223, %r871;
	ld.global.u32 	%r872, [%rd13+92];
	xor.b32  	%r1222, %r1222, %r872;
	ld.global.u32 	%r873, [%rd13+96];
	xor.b32  	%r1129, %r1129, %r873;
$L__BB0_112:
	and.b32  	%r875, %r837, 32;
	setp.eq.s32 	%p86, %r875, 0;
	@%p86 bra 	$L__BB0_114;
	ld.global.u32 	%r876, [%rd13+100];
	xor.b32  	%r1133, %r1133, %r876;
	ld.global.u32 	%r877, [%rd13+104];
	xor.b32  	%r1224, %r1224, %r877;
	ld.global.u32 	%r878, [%rd13+108];
	xor.b32  	%r1223, %r1223, %r878;
	ld.global.u32 	%r879, [%rd13+112];
	xor.b32  	%r1222, %r1222, %r879;
	ld.global.u32 	%r880, [%rd13+116];
	xor.b32  	%r1129, %r1129, %r880;
$L__BB0_114:
	and.b32  	%r882, %r837, 64;
	setp.eq.s32 	%p87, %r882, 0;
	@%p87 bra 	$L__BB0_116;
	ld.global.u32 	%r883, [%rd13+120];
	xor.b32  	%r1133, %r1133, %r883;
	ld.global.u32 	%r884, [%rd13+124];
	xor.b32  	%r1224, %r1224, %r884;
	ld.global.u32 	%r885, [%rd13+128];
	xor.b32  	%r1223, %r1223, %r885;
	ld.global.u32 	%r886, [%rd13+132];
	xor.b32  	%r1222, %r1222, %r886;
	ld.global.u32 	%r887, [%rd13+136];
	xor.b32  	%r1129, %r1129, %r887;
$L__BB0_116:
	and.b32  	%r889, %r837, 128;
	setp.eq.s32 	%p88, %r889, 0;
	@%p88 bra 	$L__BB0_118;
	ld.global.u32 	%r890, [%rd13+140];
	xor.b32  	%r1133, %r1133, %r890;
	ld.global.u32 	%r891, [%rd13+144];
	xor.b32  	%r1224, %r1224, %r891;
	ld.global.u32 	%r892, [%rd13+148];
	xor.b32  	%r1223, %r1223, %r892;
	ld.global.u32 	%r893, [%rd13+152];
	xor.b32  	%r1222, %r1222, %r893;
	ld.global.u32 	%r894, [%rd13+156];
	xor.b32  	%r1129, %r1129, %r894;
$L__BB0_118:
	and.b32  	%r896, %r837, 256;
	setp.eq.s32 	%p89, %r896, 0;
	@%p89 bra 	$L__BB0_120;
	ld.global.u32 	%r897, [%rd13+160];
	xor.b32  	%r1133, %r1133, %r897;
	ld.global.u32 	%r898, [%rd13+164];
	xor.b32  	%r1224, %r1224, %r898;
	ld.global.u32 	%r899, [%rd13+168];
	xor.b32  	%r1223, %r1223, %r899;
	ld.global.u32 	%r900, [%rd13+172];
	xor.b32  	%r1222, %r1222, %r900;
	ld.global.u32 	%r901, [%rd13+176];
	xor.b32  	%r1129, %r1129, %r901;
$L__BB0_120:
	and.b32  	%r903, %r837, 512;
	setp.eq.s32 	%p90, %r903, 0;
	@%p90 bra 	$L__BB0_122;
	ld.global.u32 	%r904, [%rd13+180];
	xor.b32  	%r1133, %r1133, %r904;
	ld.global.u32 	%r905, [%rd13+184];
	xor.b32  	%r1224, %r1224, %r905;
	ld.global.u32 	%r906, [%rd13+188];
	xor.b32  	%r1223, %r1223, %r906;
	ld.global.u32 	%r907, [%rd13+192];
	xor.b32  	%r1222, %r1222, %r907;
	ld.global.u32 	%r908, [%rd13+196];
	xor.b32  	%r1129, %r1129, %r908;
$L__BB0_122:
	and.b32  	%r910, %r837, 1024;
	setp.eq.s32 	%p91, %r910, 0;
	@%p91 bra 	$L__BB0_124;
	ld.global.u32 	%r911, [%rd13+200];
	xor.b32  	%r1133, %r1133, %r911;
	ld.global.u32 	%r912, [%rd13+204];
	xor.b32  	%r1224, %r1224, %r912;
	ld.global.u32 	%r913, [%rd13+208];
	xor.b32  	%r1223, %r1223, %r913;
	ld.global.u32 	%r914, [%rd13+212];
	xor.b32  	%r1222, %r1222, %r914;
	ld.global.u32 	%r915, [%rd13+216];
	xor.b32  	%r1129, %r1129, %r915;
$L__BB0_124:
	and.b32  	%r917, %r837, 2048;
	setp.eq.s32 	%p92, %r917, 0;
	@%p92 bra 	$L__BB0_126;
	ld.global.u32 	%r918, [%rd13+220];
	xor.b32  	%r1133, %r1133, %r918;
	ld.global.u32 	%r919, [%rd13+224];
	xor.b32  	%r1224, %r1224, %r919;
	ld.global.u32 	%r920, [%rd13+228];
	xor.b32  	%r1223, %r1223, %r920;
	ld.global.u32 	%r921, [%rd13+232];
	xor.b32  	%r1222, %r1222, %r921;
	ld.global.u32 	%r922, [%rd13+236];
	xor.b32  	%r1129, %r1129, %r922;
$L__BB0_126:
	and.b32  	%r924, %r837, 4096;
	setp.eq.s32 	%p93, %r924, 0;
	@%p93 bra 	$L__BB0_128;
	ld.global.u32 	%r925, [%rd13+240];
	xor.b32  	%r1133, %r1133, %r925;
	ld.global.u32 	%r926, [%rd13+244];
	xor.b32  	%r1224, %r1224, %r926;
	ld.global.u32 	%r927, [%rd13+248];
	xor.b32  	%r1223, %r1223, %r927;
	ld.global.u32 	%r928, [%rd13+252];
	xor.b32  	%r1222, %r1222, %r928;
	ld.global.u32 	%r929, [%rd13+256];
	xor.b32  	%r1129, %r1129, %r929;
$L__BB0_128:
	and.b32  	%r931, %r837, 8192;
	setp.eq.s32 	%p94, %r931, 0;
	@%p94 bra 	$L__BB0_130;
	ld.global.u32 	%r932, [%rd13+260];
	xor.b32  	%r1133, %r1133, %r932;
	ld.global.u32 	%r933, [%rd13+264];
	xor.b32  	%r1224, %r1224, %r933;
	ld.global.u32 	%r934, [%rd13+268];
	xor.b32  	%r1223, %r1223, %r934;
	ld.global.u32 	%r935, [%rd13+272];
	xor.b32  	%r1222, %r1222, %r935;
	ld.global.u32 	%r936, [%rd13+276];
	xor.b32  	%r1129, %r1129, %r936;
$L__BB0_130:
	and.b32  	%r938, %r837, 16384;
	setp.eq.s32 	%p95, %r938, 0;
	@%p95 bra 	$L__BB0_132;
	ld.global.u32 	%r939, [%rd13+280];
	xor.b32  	%r1133, %r1133, %r939;
	ld.global.u32 	%r940, [%rd13+284];
	xor.b32  	%r1224, %r1224, %r940;
	ld.global.u32 	%r941, [%rd13+288];
	xor.b32  	%r1223, %r1223, %r941;
	ld.global.u32 	%r942, [%rd13+292];
	xor.b32  	%r1222, %r1222, %r942;
	ld.global.u32 	%r943, [%rd13+296];
	xor.b32  	%r1129, %r1129, %r943;
$L__BB0_132:
	and.b32  	%r945, %r837, 32768;
	setp.eq.s32 	%p96, %r945, 0;
	@%p96 bra 	$L__BB0_134;
	ld.global.u32 	%r946, [%rd13+300];
	xor.b32  	%r1133, %r1133, %r946;
	ld.global.u32 	%r947, [%rd13+304];
	xor.b32  	%r1224, %r1224, %r947;
	ld.global.u32 	%r948, [%rd13+308];
	xor.b32  	%r1223, %r1223, %r948;
	ld.global.u32 	%r949, [%rd13+312];
	xor.b32  	%r1222, %r1222, %r949;
	ld.global.u32 	%r950, [%rd13+316];
	xor.b32  	%r1129, %r1129, %r950;
$L__BB0_134:
	add.s32 	%r1220, %r1220, 16;
	setp.ne.s32 	%p97, %r1220, 32;
	@%p97 bra 	$L__BB0_102;
	mad.lo.s32 	%r951, %r1214, -31, %r252;
	add.s32 	%r1214, %r951, 1;
	setp.ne.s32 	%p98, %r1214, 5;
	@%p98 bra 	$L__BB0_101;
	st.local.u32 	[%rd3+4], %r1133;
	st.local.v2.u32 	[%rd3+8], {%r1224, %r1223};
	st.local.v2.u32 	[%rd3+16], {%r1222, %r1129};
	setp.ne.s64 	%p99, %rd10, 3;
	@%p99 bra 	$L__BB0_174;
	mov.b32 	%r1129, 0;
	mov.u32 	%r1314, %r1129;
	mov.u32 	%r1315, %r1129;
	mov.u32 	%r1316, %r1129;
	mov.u32 	%r1133, %r1129;
	mov.u32 	%r1306, %r1129;
$L__BB0_138:
	mul.wide.u32 	%rd34, %r1306, 4;
	add.s64 	%rd35, %rd3, %rd34;
	ld.local.u32 	%r427, [%rd35+4];
	shl.b32 	%r428, %r1306, 5;
	mov.b32 	%r1312, 0;
$L__BB0_139:
	.pragma "nounroll";
	shr.u32 	%r954, %r427, %r1312;
	and.b32  	%r955, %r954, 1;
	setp.eq.b32 	%p100, %r955, 1;
	not.pred 	%p101, %p100;
	add.s32 	%r956, %r428, %r1312;
	mul.lo.s32 	%r957, %r956, 5;
	mul.wide.u32 	%rd36, %r957, 4;
	add.s64 	%rd14, %rd11, %rd36;
	@%p101 bra 	$L__BB0_141;
	ld.global.u32 	%r958, [%rd14];
	xor.b32  	%r1133, %r1133, %r958;
	ld.global.u32 	%r959, [%rd14+4];
	xor.b32  	%r1316, %r1316, %r959;
	ld.global.u32 	%r960, [%rd14+8];
	xor.b32  	%r1315, %r1315, %r960;
	ld.global.u32 	%r961, [%rd14+12];
	xor.b32  	%r1314, %r1314, %r961;
	ld.global.u32 	%r962, [%rd14+16];
	xor.b32  	%r1129, %r1129, %r962;
$L__BB0_141:
	and.b32  	%r964, %r954, 2;
	setp.eq.s32 	%p102, %r964, 0;
	@%p102 bra 	$L__BB0_143;
	ld.global.u32 	%r965, [%rd14+20];
	xor.b32  	%r1133, %r1133, %r965;
	ld.global.u32 	%r966, [%rd14+24];
	xor.b32  	%r1316, %r1316, %r966;
	ld.global.u32 	%r967, [%rd14+28];
	xor.b32  	%r1315, %r1315, %r967;
	ld.global.u32 	%r968, [%rd14+32];
	xor.b32  	%r1314, %r1314, %r968;
	ld.global.u32 	%r969, [%rd14+36];
	xor.b32  	%r1129, %r1129, %r969;
$L__BB0_143:
	and.b32  	%r971, %r954, 4;
	setp.eq.s32 	%p103, %r971, 0;
	@%p103 bra 	$L__BB0_145;
	ld.global.u32 	%r972, [%rd14+40];
	xor.b32  	%r1133, %r1133, %r972;
	ld.global.u32 	%r973, [%rd14+44];
	xor.b32  	%r1316, %r1316, %r973;
	ld.global.u32 	%r974, [%rd14+48];
	xor.b32  	%r1315, %r1315, %r974;
	ld.global.u32 	%r975, [%rd14+52];
	xor.b32  	%r1314, %r1314, %r975;
	ld.global.u32 	%r976, [%rd14+56];
	xor.b32  	%r1129, %r1129, %r976;
$L__BB0_145:
	and.b32  	%r978, %r954, 8;
	setp.eq.s32 	%p104, %r978, 0;
	@%p104 bra 	$L__BB0_147;
	ld.global.u32 	%r979, [%rd14+60];
	xor.b32  	%r1133, %r1133, %r979;
	ld.global.u32 	%r980, [%rd14+64];
	xor.b32  	%r1316, %r1316, %r980;
	ld.global.u32 	%r981, [%rd14+68];
	xor.b32  	%r1315, %r1315, %r981;
	ld.global.u32 	%r982, [%rd14+72];
	xor.b32  	%r1314, %r1314, %r982;
	ld.global.u32 	%r983, [%rd14+76];
	xor.b32  	%r1129, %r1129, %r983;
$L__BB0_147:
	and.b32  	%r985, %r954, 16;
	setp.eq.s32 	%p105, %r985, 0;
	@%p105 bra 	$L__BB0_149;
	ld.global.u32 	%r986, [%rd14+80];
	xor.b32  	%r1133, %r1133, %r986;
	ld.global.u32 	%r987, [%rd14+84];
	xor.b32  	%r1316, %r1316, %r987;
	ld.global.u32 	%r988, [%rd14+88];
	xor.b32  	%r1315, %r1315, %r988;
	ld.global.u32 	%r989, [%rd14+92];
	xor.b32  	%r1314, %r1314, %r989;
	ld.global.u32 	%r990, [%rd14+96];
	xor.b32  	%r1129, %r1129, %r990;
$L__BB0_149:
	and.b32  	%r992, %r954, 32;
	setp.eq.s32 	%p106, %r992, 0;
	@%p106 bra 	$L__BB0_151;
	ld.global.u32 	%r993, [%rd14+100];
	xor.b32  	%r1133, %r1133, %r993;
	ld.global.u32 	%r994, [%rd14+104];
	xor.b32  	%r1316, %r1316, %r994;
	ld.global.u32 	%r995, [%rd14+108];
	xor.b32  	%r1315, %r1315, %r995;
	ld.global.u32 	%r996, [%rd14+112];
	xor.b32  	%r1314, %r1314, %r996;
	ld.global.u32 	%r997, [%rd14+116];
	xor.b32  	%r1129, %r1129, %r997;
$L__BB0_151:
	and.b32  	%r999, %r954, 64;
	setp.eq.s32 	%p107, %r999, 0;
	@%p107 bra 	$L__BB0_153;
	ld.global.u32 	%r1000, [%rd14+120];
	xor.b32  	%r1133, %r1133, %r1000;
	ld.global.u32 	%r1001, [%rd14+124];
	xor.b32  	%r1316, %r1316, %r1001;
	ld.global.u32 	%r1002, [%rd14+128];
	xor.b32  	%r1315, %r1315, %r1002;
	ld.global.u32 	%r1003, [%rd14+132];
	xor.b32  	%r1314, %r1314, %r1003;
	ld.global.u32 	%r1004, [%rd14+136];
	xor.b32  	%r1129, %r1129, %r1004;
$L__BB0_153:
	and.b32  	%r1006, %r954, 128;
	setp.eq.s32 	%p108, %r1006, 0;
	@%p108 bra 	$L__BB0_155;
	ld.global.u32 	%r1007, [%rd14+140];
	xor.b32  	%r1133, %r1133, %r1007;
	ld.global.u32 	%r1008, [%rd14+144];
	xor.b32  	%r1316, %r1316, %r1008;
	ld.global.u32 	%r1009, [%rd14+148];
	xor.b32  	%r1315, %r1315, %r1009;
	ld.global.u32 	%r1010, [%rd14+152];
	xor.b32  	%r1314, %r1314, %r1010;
	ld.global.u32 	%r1011, [%rd14+156];
	xor.b32  	%r1129, %r1129, %r1011;
$L__BB0_155:
	and.b32  	%r1013, %r954, 256;
	setp.eq.s32 	%p109, %r1013, 0;
	@%p109 bra 	$L__BB0_157;
	ld.global.u32 	%r1014, [%rd14+160];
	xor.b32  	%r1133, %r1133, %r1014;
	ld.global.u32 	%r1015, [%rd14+164];
	xor.b32  	%r1316, %r1316, %r1015;
	ld.global.u32 	%r1016, [%rd14+168];
	xor.b32  	%r1315, %r1315, %r1016;
	ld.global.u32 	%r1017, [%rd14+172];
	xor.b32  	%r1314, %r1314, %r1017;
	ld.global.u32 	%r1018, [%rd14+176];
	xor.b32  	%r1129, %r1129, %r1018;
$L__BB0_157:
	and.b32  	%r1020, %r954, 512;
	setp.eq.s32 	%p110, %r1020, 0;
	@%p110 bra 	$L__BB0_159;
	ld.global.u32 	%r1021, [%rd14+180];
	xor.b32  	%r1133, %r1133, %r1021;
	ld.global.u32 	%r1022, [%rd14+184];
	xor.b32  	%r1316, %r1316, %r1022;
	ld.global.u32 	%r1023, [%rd14+188];
	xor.b32  	%r1315, %r1315, %r1023;
	ld.global.u32 	%r1024, [%rd14+192];
	xor.b32  	%r1314, %r1314, %r1024;
	ld.global.u32 	%r1025, [%rd14+196];
	xor.b32  	%r1129, %r1129, %r1025;
$L__BB0_159:
	and.b32  	%r1027, %r954, 1024;
	setp.eq.s32 	%p111, %r1027, 0;
	@%p111 bra 	$L__BB0_161;
	ld.global.u32 	%r1028, [%rd14+200];
	xor.b32  	%r1133, %r1133, %r1028;
	ld.global.u32 	%r1029, [%rd14+204];
	xor.b32  	%r1316, %r1316, %r1029;
	ld.global.u32 	%r1030, [%rd14+208];
	xor.b32  	%r1315, %r1315, %r1030;
	ld.global.u32 	%r1031, [%rd14+212];
	xor.b32  	%r1314, %r1314, %r1031;
	ld.global.u32 	%r1032, [%rd14+216];
	xor.b32  	%r1129, %r1129, %r1032;
$L__BB0_161:
	and.b32  	%r1034, %r954, 2048;
	setp.eq.s32 	%p112, %r1034, 0;
	@%p112 bra 	$L__BB0_163;
	ld.global.u32 	%r1035, [%rd14+220];
	xor.b32  	%r1133, %r1133, %r1035;
	ld.global.u32 	%r1036, [%rd14+224];
	xor.b32  	%r1316, %r1316, %r1036;
	ld.global.u32 	%r1037, [%rd14+228];
	xor.b32  	%r1315, %r1315, %r1037;
	ld.global.u32 	%r1038, [%rd14+232];
	xor.b32  	%r1314, %r1314, %r1038;
	ld.global.u32 	%r1039, [%rd14+236];
	xor.b32  	%r1129, %r1129, %r1039;
$L__BB0_163:
	and.b32  	%r1041, %r954, 4096;
	setp.eq.s32 	%p113, %r1041, 0;
	@%p113 bra 	$L__BB0_165;
	ld.global.u32 	%r1042, [%rd14+240];
	xor.b32  	%r1133, %r1133, %r1042;
	ld.global.u32 	%r1043, [%rd14+244];
	xor.b32  	%r1316, %r1316, %r1043;
	ld.global.u32 	%r1044, [%rd14+248];
	xor.b32  	%r1315, %r1315, %r1044;
	ld.global.u32 	%r1045, [%rd14+252];
	xor.b32  	%r1314, %r1314, %r1045;
	ld.global.u32 	%r1046, [%rd14+256];
	xor.b32  	%r1129, %r1129, %r1046;
$L__BB0_165:
	and.b32  	%r1048, %r954, 8192;
	setp.eq.s32 	%p114, %r1048, 0;
	@%p114 bra 	$L__BB0_167;
	ld.global.u32 	%r1049, [%rd14+260];
	xor.b32  	%r1133, %r1133, %r1049;
	ld.global.u32 	%r1050, [%rd14+264];
	xor.b32  	%r1316, %r1316, %r1050;
	ld.global.u32 	%r1051, [%rd14+268];
	xor.b32  	%r1315, %r1315, %r1051;
	ld.global.u32 	%r1052, [%rd14+272];
	xor.b32  	%r1314, %r1314, %r1052;
	ld.global.u32 	%r1053, [%rd14+276];
	xor.b32  	%r1129, %r1129, %r1053;
$L__BB0_167:
	and.b32  	%r1055, %r954, 16384;
	setp.eq.s32 	%p115, %r1055, 0;
	@%p115 bra 	$L__BB0_169;
	ld.global.u32 	%r1056, [%rd14+280];
	xor.b32  	%r1133, %r1133, %r1056;
	ld.global.u32 	%r1057, [%rd14+284];
	xor.b32  	%r1316, %r1316, %r1057;
	ld.global.u32 	%r1058, [%rd14+288];
	xor.b32  	%r1315, %r1315, %r1058;
	ld.global.u32 	%r1059, [%rd14+292];
	xor.b32  	%r1314, %r1314, %r1059;
	ld.global.u32 	%r1060, [%rd14+296];
	xor.b32  	%r1129, %r1129, %r1060;
$L__BB0_169:
	and.b32  	%r1062, %r954, 32768;
	setp.eq.s32 	%p116, %r1062, 0;
	@%p116 bra 	$L__BB0_171;
	ld.global.u32 	%r1063, [%rd14+300];
	xor.b32  	%r1133, %r1133, %r1063;
	ld.global.u32 	%r1064, [%rd14+304];
	xor.b32  	%r1316, %r1316, %r1064;
	ld.global.u32 	%r1065, [%rd14+308];
	xor.b32  	%r1315, %r1315, %r1065;
	ld.global.u32 	%r1066, [%rd14+312];
	xor.b32  	%r1314, %r1314, %r1066;
	ld.global.u32 	%r1067, [%rd14+316];
	xor.b32  	%r1129, %r1129, %r1067;
$L__BB0_171:
	add.s32 	%r1312, %r1312, 16;
	setp.ne.s32 	%p117, %r1312, 32;
	@%p117 bra 	$L__BB0_139;
	mad.lo.s32 	%r1068, %r1306, -31, %r428;
	add.s32 	%r1306, %r1068, 1;
	setp.ne.s32 	%p118, %r1306, 5;
	@%p118 bra 	$L__BB0_138;
	st.local.u32 	[%rd3+4], %r1133;
	st.local.v2.u32 	[%rd3+8], {%r1316, %r1315};
	st.local.v2.u32 	[%rd3+16], {%r1314, %r1129};
$L__BB0_174:
	shr.u64 	%rd39, %rd9, 2;
	add.s32 	%r1116, %r1116, 1;
	setp.gt.u64 	%p119, %rd9, 3;
	@%p119 bra 	$L__BB0_62;
$L__BB0_175:
	shr.u32 	%r1070, %r1133, 2;
	xor.b32  	%r1071, %r1070, %r1133;
	shl.b32 	%r1072, %r1129, 4;
	shl.b32 	%r1073, %r1071, 1;
	xor.b32  	%r1074, %r1073, %r1072;
	xor.b32  	%r1075, %r1074, %r1071;
	xor.b32  	%r1076, %r1075, %r1129;
	add.s32 	%r1077, %r63, %r1076;
	add.s32 	%r1078, %r1077, 362437;
	cvt.rn.f32.u32 	%f125, %r1078;
	fma.rn.f32 	%f126, %f125, 0f2F800000, 0f2F000000;
	mul.f32 	%f29, %f142, %f126;
	shl.b32 	%r1079, %r1105, 2;
	mov.u32 	%r1080, _ZZ45topk_temperature_softmax_sampling_kernel_bf16PK13__nv_bfloat16PifimmmE9topk_idxs;
	add.s32 	%r1081, %r1080, %r1079;
	ld.shared.u32 	%r1398, [%r1081+-4];
	mov.f32 	%f143, 0f00000000;
	mov.b32 	%r1397, 0;
$L__BB0_176:
	shl.b32 	%r1082, %r1397, 2;
	mov.u32 	%r1083, _ZZ45topk_temperature_softmax_sampling_kernel_bf16PK13__nv_bfloat16PifimmmE9topk_vals;
	add.s32 	%r1084, %r1083, %r1082;
	ld.shared.f32 	%f127, [%r1084];
	add.f32 	%f143, %f143, %f127;
	setp.gtu.f32 	%p120, %f29, %f143;
	@%p120 bra 	$L__BB0_178;
	add.s32 	%r1087, %r1080, %r1082;
	ld.shared.u32 	%r1398, [%r1087];
	bra.uni 	$L__BB0_179;
$L__BB0_178:
	add.s32 	%r1397, %r1397, 1;
	setp.ne.s32 	%p121, %r1397, %r1105;
	@%p121 bra 	$L__BB0_176;
$L__BB0_179:
	st.global.u32 	[%rd2], %r1398;
$L__BB0_180:
	ret;
$L__BB0_181:
	ld.shared.f32 	%f38, [_ZZ11blockArgMax4PairE1s];
	mov.u32 	%r634, _ZZ45topk_temperature_softmax_sampling_kernel_bf16PK13__nv_bfloat16PifimmmE9topk_vals;
	add.s32 	%r635, %r634, %r631;
	st.shared.f32 	[%r635], %f38;
	st.shared.u32 	[%r27], %r26;
	bra.uni 	$L__BB0_38;

}
	// .globl	_Z15dump_top_logitsPK13__nv_bfloat16ii
.visible .entry _Z15dump_top_logitsPK13__nv_bfloat16ii(
	.param .u64 .ptr .align 1 _Z15dump_top_logitsPK13__nv_bfloat16ii_param_0,
	.param .u32 _Z15dump_top_logitsPK13__nv_bfloat16ii_param_1,
	.param .u32 _Z15dump_top_logitsPK13__nv_bfloat16ii_param_2
)
{
	.local .align 16 .b8 	__local_depot1[528];
	.reg .b64 	%SP;
	.reg .b64 	%SPL;
	.reg .pred 	%p<101>;
	.reg .b16 	%rs<31>;
	.reg .b32 	%r<355>;
	.reg .b32 	%f<203>;
	.reg .b64 	%rd<147>;
	.reg .b64 	%fd<30>;

	mov.u64 	%SPL, __local_depot1;
	cvta.local.u64 	%SP, %SPL;
	ld.param.u64 	%rd24, [_Z15dump_top_logitsPK13__nv_bfloat16ii_param_0];
	cvta.to.global.u64 	%rd1, %rd24;
	add.u64 	%rd2, %SPL, 0;
	add.u64 	%rd3, %SPL, 256;
	mov.u32 	%r81, %tid.x;
	mov.u32 	%r82, %ctaid.x;
	or.b32  	%r83, %r81, %r82;
	setp.ne.s32 	%p1, %r83, 0;
	@%p1 bra 	$L__BB1_86;
	ld.param.u32 	%r305, [_Z15dump_top_logitsPK13__nv_bfloat16ii_param_2];
	setp.lt.s32 	%p2, %r305, 1;
	@%p2 bra 	$L__BB1_14;
	ld.param.u32 	%r306, [_Z15dump_top_logitsPK13__nv_bfloat16ii_param_2];
	and.b32  	%r1, %r306, 15;
	setp.lt.u32 	%p3, %r306, 16;
	mov.b32 	%r323, 0;
	@%p3 bra 	$L__BB1_5;
	ld.param.u32 	%r307, [_Z15dump_top_logitsPK13__nv_bfloat16ii_param_2];
	and.b32  	%r323, %r307, 2147483632;
	mov.b32 	%r341, 0;
$L__BB1_4:
	.pragma "nounroll";
	mul.wide.u32 	%rd27, %r341, 4;
	add.s64 	%rd28, %rd2, %rd27;
	add.s64 	%rd29, %rd3, %rd27;
	mov.b32 	%r86, -1;
	st.local.v4.u32 	[%rd28], {%r86, %r86, %r86, %r86};
	mov.f32 	%f36, 0fF149F2CA;
	st.local.v4.f32 	[%rd29], {%f36, %f36, %f36, %f36};
	st.local.v4.u32 	[%rd28+16], {%r86, %r86, %r86, %r86};
	st.local.v4.f32 	[%rd29+16], {%f36, %f36, %f36, %f36};
	st.local.v4.u32 	[%rd28+32], {%r86, %r86, %r86, %r86};
	st.local.v4.f32 	[%rd29+32], {%f36, %f36, %f36, %f36};
	st.local.v4.u32 	[%rd28+48], {%r86, %r86, %r86, %r86};
	st.local.v4.f32 	[%rd29+48], {%f36, %f36, %f36, %f36};
	add.s32 	%r341, %r341, 16;
	setp.eq.s32 	%p4, %r341, %r323;
	@%p4 bra 	$L__BB1_5;
	bra.uni 	$L__BB1_4;
$L__BB1_5:
	setp.eq.s32 	%p5, %r1, 0;
	@%p5 bra 	$L__BB1_14;
	ld.param.u32 	%r308, [_Z15dump_top_logitsPK13__nv_bfloat16ii_param_2];
	and.b32  	%r4, %r308, 7;
	setp.lt.u32 	%p6, %r1, 8;
	@%p6 bra 	$L__BB1_8;
	mul.wide.u32 	%rd30, %r323, 4;
	add.s64 	%rd31, %rd2, %rd30;
	mov.b32 	%r87, -1;
	st.local.u32 	[%rd31], %r87;
	add.s64 	%rd32, %rd3, %rd30;
	mov.b32 	%r88, -246811958;
	st.local.u32 	[%rd32], %r88;
	st.local.u32 	[%rd31+4], %r87;
	st.local.u32 	[%rd32+4], %r88;
	st.local.u32 	[%rd31+8], %r87;
	st.local.u32 	[%rd32+8], %r88;
	st.local.u32 	[%rd31+12], %r87;
	st.local.u32 	[%rd32+12], %r88;
	st.local.u32 	[%rd31+16], %r87;
	st.local.u32 	[%rd32+16], %r88;
	st.local.u32 	[%rd31+20], %r87;
	st.local.u32 	[%rd32+20], %r88;
	st.local.u32 	[%rd31+24], %r87;
	st.local.u32 	[%rd32+24], %r88;
	st.local.u32 	[%rd31+28], %r87;
	st.local.u32 	[%rd32+28], %r88;
	add.s32 	%r323, %r323, 8;
$L__BB1_8:
	setp.eq.s32 	%p7, %r4, 0;
	@%p7 bra 	$L__BB1_14;
	ld.param.u32 	%r309, [_Z15dump_top_logitsPK13__nv_bfloat16ii_param_2];
	and.b32  	%r7, %r309, 3;
	setp.lt.u32 	%p8, %r4, 4;
	@%p8 bra 	$L__BB1_11;
	mul.wide.u32 	%rd33, %r323, 4;
	add.s64 	%rd34, %rd2, %rd33;
	mov.b32 	%r89, -1;
	st.local.u32 	[%rd34], %r89;
	add.s64 	%rd35, %rd3, %rd33;
	mov.b32 	%r90, -246811958;
	st.local.u32 	[%rd35], %r90;
	st.local.u32 	[%rd34+4], %r89;
	st.local.u32 	[%rd35+4], %r90;
	st.local.u32 	[%rd34+8], %r89;
	st.local.u32 	[%rd35+8], %r90;
	st.local.u32 	[%rd34+12], %r89;
	st.local.u32 	[%rd35+12], %r90;
	add.s32 	%r323, %r323, 4;
$L__BB1_11:
	setp.eq.s32 	%p9, %r7, 0;
	@%p9 bra 	$L__BB1_14;
	mov.b32 	%r327, 0;
$L__BB1_13:
	.pragma "nounroll";
	mul.wide.u32 	%rd36, %r323, 4;
	add.s64 	%rd37, %rd2, %rd36;
	mov.b32 	%r92, -1;
	st.local.u32 	[%rd37], %r92;
	add.s64 	%rd38, %rd3, %rd36;
	mov.b32 	%r93, -246811958;
	st.local.u32 	[%rd38], %r93;
	add.s32 	%r323, %r323, 1;
	add.s32 	%r327, %r327, 1;
	setp.ne.s32 	%p10, %r327, %r7;
	@%p10 bra 	$L__BB1_13;
$L__BB1_14:
	ld.param.u32 	%r299, [_Z15dump_top_logitsPK13__nv_bfloat16ii_param_1];
	setp.lt.s32 	%p11, %r299, 1;
	@%p11 bra 	$L__BB1_72;
	ld.param.u32 	%r310, [_Z15dump_top_logitsPK13__nv_bfloat16ii_param_2];
	setp.lt.s32 	%p12, %r310, 2;
	@%p12 bra 	$L__BB1_34;
	ld.param.u32 	%r311, [_Z15dump_top_logitsPK13__nv_bfloat16ii_param_2];
	add.s32 	%r138, %r311, -1;
	and.b32  	%r139, %r138, 15;
	add.s32 	%r14, %r139, -1;
	and.b32  	%r15, %r138, -16;
	and.b32  	%r16, %r138, 3;
	mov.b32 	%r328, 0;
	add.s64 	%rd4, %rd3, 32;
$L__BB1_17:
	ld.param.u32 	%r312, [_Z15dump_top_logitsPK13__nv_bfloat16ii_param_2];
	add.s32 	%r143, %r312, -2;
	setp.lt.u32 	%p50, %r143, 15;
	mul.wide.u32 	%rd45, %r328, 2;
	add.s64 	%rd46, %rd1, %rd45;
	ld.global.u16 	%rs30, [%rd46];
	// begin inline asm
	{ cvt.f32.bf16 %f96, %rs30;}

	// end inline asm
	mov.b32 	%r340, 0;
	mov.b32 	%r335, 1;
	@%p50 bra 	$L__BB1_21;
	mov.b32 	%r329, 0;
	mov.u64 	%rd142, %rd4;
	mov.u32 	%r340, %r329;
$L__BB1_19:
	.pragma "nounroll";
	add.s32 	%r145, %r329, 1;
	ld.local.f32 	%f97, [%rd142+-28];
	mul.wide.u32 	%rd47, %r340, 4;
	add.s64 	%rd48, %rd3, %rd47;
	ld.local.f32 	%f98, [%rd48];
	setp.lt.f32 	%p51, %f97, %f98;
	selp.b32 	%r146, %r145, %r340, %p51;
	ld.local.v2.f32 	{%f99, %f100}, [%rd142+-24];
	mul.wide.u32 	%rd49, %r146, 4;
	add.s64 	%rd50, %rd3, %rd49;
	ld.local.f32 	%f101, [%rd50];
	setp.lt.f32 	%p52, %f99, %f101;
	add.s32 	%r147, %r329, 2;
	selp.b32 	%r148, %r147, %r146, %p52;
	mul.wide.u32 	%rd51, %r148, 4;
	add.s64 	%rd52, %rd3, %rd51;
	ld.local.f32 	%f102, [%rd52];
	setp.lt.f32 	%p53, %f100, %f102;
	add.s32 	%r149, %r329, 3;
	selp.b32 	%r150, %r149, %r148, %p53;
	ld.local.v4.f32 	{%f103, %f104, %f105, %f106}, [%rd142+-16];
	mul.wide.u32 	%rd53, %r150, 4;
	add.s64 	%rd54, %rd3, %rd53;
	ld.local.f32 	%f107, [%rd54];
	setp.lt.f32 	%p54, %f103, %f107;
	add.s32 	%r151, %r329, 4;
	selp.b32 	%r152, %r151, %r150, %p54;
	mul.wide.u32 	%rd55, %r152, 4;
	add.s64 	%rd56, %rd3, %rd55;
	ld.local.f32 	%f108, [%rd56];
	setp.lt.f32 	%p55, %f104, %f108;
	add.s32 	%r153, %r329, 5;
	selp.b32 	%r154, %r153, %r152, %p55;
	mul.wide.u32 	%rd57, %r154, 4;
	add.s64 	%rd58, %rd3, %rd57;
	ld.local.f32 	%f109, [%rd58];
	setp.lt.f32 	%p56, %f105, %f109;
	add.s32 	%r155, %r329, 6;
	selp.b32 	%r156, %r155, %r154, %p56;
	mul.wide.u32 	%rd59, %r156, 4;
	add.s64 	%rd60, %rd3, %rd59;
	ld.local.f32 	%f110, [%rd60];
	setp.lt.f32 	%p57, %f106, %f110;
	add.s32 	%r157, %r329, 7;
	selp.b32 	%r158, %r157, %r156, %p57;
	ld.local.v4.f32 	{%f111, %f112, %f113, %f114}, [%rd142];
	mul.wide.u32 	%rd61, %r158, 4;
	add.s64 	%rd62, %rd3, %rd61;
	ld.local.f32 	%f115, [%rd62];
	setp.lt.f32 	%p58, %f111, %f115;
	add.s32 	%r159, %r329, 8;
	selp.b32 	%r160, %r159, %r158, %p58;
	mul.wide.u32 	%rd63, %r160, 4;
	add.s64 	%rd64, %rd3, %rd63;
	ld.local.f32 	%f116, [%rd64];
	setp.lt.f32 	%p59, %f112, %f116;
	add.s32 	%r161, %r329, 9;
	selp.b32 	%r162, %r161, %r160, %p59;
	mul.wide.u32 	%rd65, %r162, 4;
	add.s64 	%rd66, %rd3, %rd65;
	ld.local.f32 	%f117, [%rd66];
	setp.lt.f32 	%p60, %f113, %f117;
	add.s32 	%r163, %r329, 10;
	selp.b32 	%r164, %r163, %r162, %p60;
	mul.wide.u32 	%rd67, %r164, 4;
	add.s64 	%rd68, %rd3, %rd67;
	ld.local.f32 	%f118, [%rd68];
	setp.lt.f32 	%p61, %f114, %f118;
	add.s32 	%r165, %r329, 11;
	selp.b32 	%r166, %r165, %r164, %p61;
	ld.local.v4.f32 	{%f119, %f120, %f121, %f122}, [%rd142+16];
	mul.wide.u32 	%rd69, %r166, 4;
	add.s64 	%rd70, %rd3, %rd69;
	ld.local.f32 	%f123, [%rd70];
	setp.lt.f32 	%p62, %f119, %f123;
	add.s32 	%r167, %r329, 12;
	selp.b32 	%r168, %r167, %r166, %p62;
	mul.wide.u32 	%rd71, %r168, 4;
	add.s64 	%rd72, %rd3, %rd71;
	ld.local.f32 	%f124, [%rd72];
	setp.lt.f32 	%p63, %f120, %f124;
	add.s32 	%r169, %r329, 13;
	selp.b32 	%r170, %r169, %r168, %p63;
	mul.wide.u32 	%rd73, %r170, 4;
	add.s64 	%rd74, %rd3, %rd73;
	ld.local.f32 	%f125, [%rd74];
	setp.lt.f32 	%p64, %f121, %f125;
	add.s32 	%r171, %r329, 14;
	selp.b32 	%r172, %r171, %r170, %p64;
	mul.wide.u32 	%rd75, %r172, 4;
	add.s64 	%rd76, %rd3, %rd75;
	ld.local.f32 	%f126, [%rd76];
	setp.lt.f32 	%p65, %f122, %f126;
	add.s32 	%r173, %r329, 15;
	selp.b32 	%r174, %r173, %r172, %p65;
	ld.local.f32 	%f127, [%rd142+32];
	mul.wide.u32 	%rd77, %r174, 4;
	add.s64 	%rd78, %rd3, %rd77;
	ld.local.f32 	%f128, [%rd78];
	setp.lt.f32 	%p66, %f127, %f128;
	add.s32 	%r329, %r329, 16;
	selp.b32 	%r340, %r329, %r174, %p66;
	add.s64 	%rd142, %rd142, 64;
	setp.ne.s32 	%p67, %r329, %r15;
	@%p67 bra 	$L__BB1_19;
	add.s32 	%r335, %r329, 1;
$L__BB1_21:
	ld.param.u32 	%r313, [_Z15dump_top_logitsPK13__nv_bfloat16ii_param_2];
	add.s32 	%r175, %r313, -1;
	and.b32  	%r176, %r175, 15;
	setp.eq.s32 	%p68, %r176, 0;
	@%p68 bra 	$L__BB1_31;
	setp.lt.u32 	%p69, %r14, 7;
	@%p69 bra 	$L__BB1_24;
	mul.wide.u32 	%rd79, %r335, 4;
	add.s64 	%rd80, %rd3, %rd79;
	ld.local.f32 	%f129, [%rd80];
	mul.wide.u32 	%rd81, %r340, 4;
	add.s64 	%rd82, %rd3, %rd81;
	ld.local.f32 	%f130, [%rd82];
	setp.lt.f32 	%p70, %f129, %f130;
	selp.b32 	%r178, %r335, %r340, %p70;
	add.s32 	%r179, %r335, 1;
	ld.local.f32 	%f131, [%rd80+4];
	mul.wide.u32 	%rd83, %r178, 4;
	add.s64 	%rd84, %rd3, %rd83;
	ld.local.f32 	%f132, [%rd84];
	setp.lt.f32 	%p71, %f131, %f132;
	selp.b32 	%r180, %r179, %r178, %p71;
	add.s32 	%r181, %r335, 2;
	ld.local.f32 	%f133, [%rd80+8];
	mul.wide.u32 	%rd85, %r180, 4;
	add.s64 	%rd86, %rd3, %rd85;
	ld.local.f32 	%f134, [%rd86];
	setp.lt.f32 	%p72, %f133, %f134;
	selp.b32 	%r182, %r181, %r180, %p72;
	add.s32 	%r183, %r335, 3;
	ld.local.f32 	%f135, [%rd80+12];
	mul.wide.u32 	%rd87, %r182, 4;
	add.s64 	%rd88, %rd3, %rd87;
	ld.local.f32 	%f136, [%rd88];
	setp.lt.f32 	%p73, %f135, %f136;
	selp.b32 	%r184, %r183, %r182, %p73;
	add.s32 	%r185, %r335, 4;
	ld.local.f32 	%f137, [%rd80+16];
	mul.wide.u32 	%rd89, %r184, 4;
	add.s64 	%rd90, %rd3, %rd89;
	ld.local.f32 	%f138, [%rd90];
	setp.lt.f32 	%p74, %f137, %f138;
	selp.b32 	%r186, %r185, %r184, %p74;
	add.s32 	%r187, %r335, 5;
	ld.local.f32 	%f139, [%rd80+20];
	mul.wide.u32 	%rd91, %r186, 4;
	add.s64 	%rd92, %rd3, %rd91;
	ld.local.f32 	%f140, [%rd92];
	setp.lt.f32 	%p75, %f139, %f140;
	selp.b32 	%r188, %r187, %r186, %p75;
	add.s32 	%r189, %r335, 6;
	ld.local.f32 	%f141, [%rd80+24];
	mul.wide.u32 	%rd93, %r188, 4;
	add.s64 	%rd94, %rd3, %rd93;
	ld.local.f32 	%f142, [%rd94];
	setp.lt.f32 	%p76, %f141, %f142;
	selp.b32 	%r190, %r189, %r188, %p76;
	add.s32 	%r191, %r335, 7;
	ld.local.f32 	%f143, [%rd80+28];
	mul.wide.u32 	%rd95, %r190, 4;
	add.s64 	%rd96, %rd3, %rd95;
	ld.local.f32 	%f144, [%rd96];
	setp.lt.f32 	%p77, %f143, %f144;
	selp.b32 	%r340, %r191, %r190, %p77;
	add.s32 	%r335, %r335, 8;
$L__BB1_24:
	ld.param.u32 	%r314, [_Z15dump_top_logitsPK13__nv_bfloat16ii_param_2];
	add.s32 	%r192, %r314, -1;
	and.b32  	%r193, %r192, 7;
	setp.eq.s32 	%p78, %r193, 0;
	@%p78 bra 	$L__BB1_31;
	ld.param.u32 	%r315, [_Z15dump_top_logitsPK13__nv_bfloat16ii_param_2];
	add.s32 	%r195, %r315, -1;
	and.b32  	%r196, %r195, 7;
	add.s32 	%r197, %r196, -1;
	setp.lt.u32 	%p79, %r197, 3;
	@%p79 bra 	$L__BB1_27;
	mul.wide.u32 	%rd97, %r335, 4;
	add.s64 	%rd98, %rd3, %rd97;
	ld.local.f32 	%f145, [%rd98];
	mul.wide.u32 	%rd99, %r340, 4;
	add.s64 	%rd100, %rd3, %rd99;
	ld.local.f32 	%f146, [%rd100];
	setp.lt.f32 	%p80, %f145, %f146;
	selp.b32 	%r198, %r335, %r340, %p80;
	add.s32 	%r199, %r335, 1;
	ld.local.f32 	%f147, [%rd98+4];
	mul.wide.u32 	%rd101, %r198, 4;
	add.s64 	%rd102, %rd3, %rd101;
	ld.local.f32 	%f148, [%rd102];
	setp.lt.f32 	%p81, %f147, %f148;
	selp.b32 	%r200, %r199, %r198, %p81;
	add.s32 	%r201, %r335, 2;
	ld.local.f32 	%f149, [%rd98+8];
	mul.wide.u32 	%rd103, %r200, 4;
	add.s64 	%rd104, %rd3, %rd103;
	ld.local.f32 	%f150, [%rd104];
	setp.lt.f32 	%p82, %f149, %f150;
	selp.b32 	%r202, %r201, %r200, %p82;
	add.s32 	%r203, %r335, 3;
	ld.local.f32 	%f151, [%rd98+12];
	mul.wide.u32 	%rd105, %r202, 4;
	add.s64 	%rd106, %rd3, %rd105;
	ld.local.f32 	%f152, [%rd106];
	setp.lt.f32 	%p83, %f151, %f152;
	selp.b32 	%r340, %r203, %r202, %p83;
	add.s32 	%r335, %r335, 4;
$L__BB1_27:
	setp.eq.s32 	%p84, %r16, 0;
	@%p84 bra 	$L__BB1_31;
	setp.eq.s32 	%p85, %r16, 1;
	mul.wide.u32 	%rd107, %r335, 4;
	add.s64 	%rd7, %rd3, %rd107;
	ld.local.f32 	%f153, [%rd7];
	mul.wide.u32 	%rd108, %r340, 4;
	add.s64 	%rd109, %rd3, %rd108;
	ld.local.f32 	%f154, [%rd109];
	setp.lt.f32 	%p86, %f153, %f154;
	selp.b32 	%r340, %r335, %r340, %p86;
	@%p85 bra 	$L__BB1_31;
	setp.eq.s32 	%p87, %r16, 2;
	add.s32 	%r204, %r335, 1;
	ld.local.f32 	%f155, [%rd7+4];
	mul.wide.u32 	%rd110, %r340, 4;
	add.s64 	%rd111, %rd3, %rd110;
	ld.local.f32 	%f156, [%rd111];
	setp.lt.f32 	%p88, %f155, %f156;
	selp.b32 	%r340, %r204, %r340, %p88;
	@%p87 bra 	$L__BB1_31;
	add.s32 	%r205, %r335, 2;
	ld.local.f32 	%f157, [%rd7+8];
	mul.wide.u32 	%rd112, %r340, 4;
	add.s64 	%rd113, %rd3, %rd112;
	ld.local.f32 	%f158, [%rd113];
	setp.lt.f32 	%p89, %f157, %f158;
	selp.b32 	%r340, %r205, %r340, %p89;
$L__BB1_31:
	mul.wide.u32 	%rd114, %r340, 4;
	add.s64 	%rd8, %rd3, %rd114;
	ld.local.f32 	%f159, [%rd8];
	setp.leu.f32 	%p90, %f96, %f159;
	@%p90 bra 	$L__BB1_33;
	st.local.f32 	[%rd8], %f96;
	add.s64 	%rd116, %rd2, %rd114;
	st.local.u32 	[%rd116], %r328;
$L__BB1_33:
	ld.param.u32 	%r304, [_Z15dump_top_logitsPK13__nv_bfloat16ii_param_1];
	add.s32 	%r328, %r328, 1;
	setp.eq.s32 	%p91, %r328, %r304;
	@%p91 bra 	$L__BB1_72;
	bra.uni 	$L__BB1_17;
$L__BB1_34:
	ld.param.u32 	%r300, [_Z15dump_top_logitsPK13__nv_bfloat16ii_param_1];
	and.b32  	%r41, %r300, 15;
	setp.lt.u32 	%p13, %r300, 16;
	mov.b32 	%r345, 0;
	@%p13 bra 	$L__BB1_38;
	ld.param.u32 	%r301, [_Z15dump_top_logitsPK13__nv_bfloat16ii_param_1];
	and.b32  	%r345, %r301, 2147483632;
	ld.local.f32 	%f189, [%rd3];
	ld.local.u32 	%r342, [%rd2];
	mov.b32 	%r343, 0;
	mov.f32 	%f190, %f189;
$L__BB1_36:
	.pragma "nounroll";
	mul.wide.u32 	%rd39, %r343, 2;
	add.s64 	%rd40, %rd1, %rd39;
	ld.global.u16 	%rs1, [%rd40];
	// begin inline asm
	{ cvt.f32.bf16 %f37, %rs1;}

	// end inline asm
	setp.gt.f32 	%p14, %f37, %f190;
	selp.b32 	%r96, %r343, %r342, %p14;
	selp.f32 	%f53, %f37, %f189, %p14;
	selp.f32 	%f54, %f37, %f190, %p14;
	add.s32 	%r97, %r343, 1;
	ld.global.u16 	%rs2, [%rd40+2];
	// begin inline asm
	{ cvt.f32.bf16 %f38, %rs2;}

	// end inline asm
	setp.gt.f32 	%p15, %f38, %f54;
	selp.b32 	%r98, %r97, %r96, %p15;
	selp.f32 	%f55, %f38, %f53, %p15;
	selp.f32 	%f56, %f38, %f54, %p15;
	add.s32 	%r99, %r343, 2;
	ld.global.u16 	%rs3, [%rd40+4];
	// begin inline asm
	{ cvt.f32.bf16 %f39, %rs3;}

	// end inline asm
	setp.gt.f32 	%p16, %f39, %f56;
	selp.b32 	%r100, %r99, %r98, %p16;
	selp.f32 	%f57, %f39, %f55, %p16;
	selp.f32 	%f58, %f39, %f56, %p16;
	add.s32 	%r101, %r343, 3;
	ld.global.u16 	%rs4, [%rd40+6];
	// begin inline asm
	{ cvt.f32.bf16 %f40, %rs4;}

	// end inline asm
	setp.gt.f32 	%p17, %f40, %f58;
	selp.b32 	%r102, %r101, %r100, %p17;
	selp.f32 	%f59, %f40, %f57, %p17;
	selp.f32 	%f60, %f40, %f58, %p17;
	add.s32 	%r103, %r343, 4;
	ld.global.u16 	%rs5, [%rd40+8];
	// begin inline asm
	{ cvt.f32.bf16 %f41, %rs5;}

	// end inline asm
	setp.gt.f32 	%p18, %f41, %f60;
	selp.b32 	%r104, %r103, %r102, %p18;
	selp.f32 	%f61, %f41, %f59, %p18;
	selp.f32 	%f62, %f41, %f60, %p18;
	add.s32 	%r105, %r343, 5;
	ld.global.u16 	%rs6, [%rd40+10];
	// begin inline asm
	{ cvt.f32.bf16 %f42, %rs6;}

	// end inline asm
	setp.gt.f32 	%p19, %f42, %f62;
	selp.b32 	%r106, %r105, %r104, %p19;
	selp.f32 	%f63, %f42, %f61, %p19;
	selp.f32 	%f64, %f42, %f62, %p19;
	add.s32 	%r107, %r343, 6;
	ld.global.u16 	%rs7, [%rd40+12];
	// begin inline asm
	{ cvt.f32.bf16 %f43, %rs7;}

	// end inline asm
	setp.gt.f32 	%p20, %f43, %f64;
	selp.b32 	%r108, %r107, %r106, %p20;
	selp.f32 	%f65, %f43, %f63, %p20;
	selp.f32 	%f66, %f43, %f64, %p20;
	add.s32 	%r109, %r343, 7;
	ld.global.u16 	%rs8, [%rd40+14];
	// begin inline asm
	{ cvt.f32.bf16 %f44, %rs8;}

	// end inline asm
	setp.gt.f32 	%p21, %f44, %f66;
	selp.b32 	%r110, %r109, %r108, %p21;
	selp.f32 	%f67, %f44, %f65, %p21;
	selp.f32 	%f68, %f44, %f66, %p21;
	add.s32 	%r111, %r343, 8;
	ld.global.u16 	%rs9, [%rd40+16];
	// begin inline asm
	{ cvt.f32.bf16 %f45, %rs9;}

	// end inline asm
	setp.gt.f32 	%p22, %f45, %f68;
	selp.b32 	%r112, %r111, %r110, %p22;
	selp.f32 	%f69, %f45, %f67, %p22;
	selp.f32 	%f70, %f45, %f68, %p22;
	add.s32 	%r113, %r343, 9;
	ld.global.u16 	%rs10, [%rd40+18];
	// begin inline asm
	{ cvt.f32.bf16 %f46, %rs10;}

	// end inline asm
	setp.gt.f32 	%p23, %f46, %f70;
	selp.b32 	%r114, %r113, %r112, %p23;
	selp.f32 	%f71, %f46, %f69, %p23;
	selp.f32 	%f72, %f46, %f70, %p23;
	add.s32 	%r115, %r343, 10;
	ld.global.u16 	%rs11, [%rd40+20];
	// begin inline asm
	{ cvt.f32.bf16 %f47, %rs11;}

	// end inline asm
	setp.gt.f32 	%p24, %f47, %f72;
	selp.b32 	%r116, %r115, %r114, %p24;
	selp.f32 	%f73, %f47, %f71, %p24;
	selp.f32 	%f74, %f47, %f72, %p24;
	add.s32 	%r117, %r343, 11;
	ld.global.u16 	%rs12, [%rd40+22];
	// begin inline asm
	{ cvt.f32.bf16 %f48, %rs12;}

	// end inline asm
	setp.gt.f32 	%p25, %f48, %f74;
	selp.b32 	%r118, %r117, %r116, %p25;
	selp.f32 	%f75, %f48, %f73, %p25;
	selp.f32 	%f76, %f48, %f74, %p25;
	add.s32 	%r119, %r343, 12;
	ld.global.u16 	%rs13, [%rd40+24];
	// begin inline asm
	{ cvt.f32.bf16 %f49, %rs13;}

	// end inline asm
	setp.gt.f32 	%p26, %f49, %f76;
	selp.b32 	%r120, %r119, %r118, %p26;
	selp.f32 	%f77, %f49, %f75, %p26;
	selp.f32 	%f78, %f49, %f76, %p26;
	add.s32 	%r121, %r343, 13;
	ld.global.u16 	%rs14, [%rd40+26];
	// begin inline asm
	{ cvt.f32.bf16 %f50, %rs14;}

	// end inline asm
	setp.gt.f32 	%p27, %f50, %f78;
	selp.b32 	%r122, %r121, %r120, %p27;
	selp.f32 	%f79, %f50, %f77, %p27;
	selp.f32 	%f80, %f50, %f78, %p27;
	add.s32 	%r123, %r343, 14;
	ld.global.u16 	%rs15, [%rd40+28];
	// begin inline asm
	{ cvt.f32.bf16 %f51, %rs15;}

	// end inline asm
	setp.gt.f32 	%p28, %f51, %f80;
	selp.b32 	%r124, %r123, %r122, %p28;
	selp.f32 	%f81, %f51, %f79, %p28;
	selp.f32 	%f82, %f51, %f80, %p28;
	add.s32 	%r125, %r343, 15;
	ld.global.u16 	%rs16, [%rd40+30];
	// begin inline asm
	{ cvt.f32.bf16 %f52, %rs16;}

	// end inline asm
	setp.gt.f32 	%p29, %f52, %f82;
	selp.b32 	%r342, %r125, %r124, %p29;
	selp.f32 	%f189, %f52, %f81, %p29;
	selp.f32 	%f190, %f52, %f82, %p29;
	add.s32 	%r343, %r343, 16;
	setp.ne.s32 	%p30, %r343, %r345;
	@%p30 bra 	$L__BB1_36;
	st.local.f32 	[%rd3], %f189;
	st.local.u32 	[%rd2], %r342;
$L__BB1_38:
	setp.eq.s32 	%p31, %r41, 0;
	@%p31 bra 	$L__BB1_72;
	ld.param.u32 	%r302, [_Z15dump_top_logitsPK13__nv_bfloat16ii_param_1];
	and.b32  	%r51, %r302, 7;
	setp.lt.u32 	%p32, %r41, 8;
	@%p32 bra 	$L__BB1_57;
	mul.wide.u32 	%rd41, %r345, 2;
	add.s64 	%rd9, %rd1, %rd41;
	ld.global.u16 	%rs17, [%rd9];
	// begin inline asm
	{ cvt.f32.bf16 %f83, %rs17;}

	// end inline asm
	ld.local.f32 	%f192, [%rd3];
	setp.leu.f32 	%p33, %f83, %f192;
	@%p33 bra 	$L__BB1_42;
	st.local.f32 	[%rd3], %f83;
	st.local.u32 	[%rd2], %r345;
	mov.f32 	%f192, %f83;
$L__BB1_42:
	ld.global.u16 	%rs18, [%rd9+2];
	// begin inline asm
	{ cvt.f32.bf16 %f84, %rs18;}

	// end inline asm
	setp.leu.f32 	%p34, %f84, %f192;
	@%p34 bra 	$L__BB1_44;
	add.s32 	%r126, %r345, 1;
	st.local.f32 	[%rd3], %f84;
	st.local.u32 	[%rd2], %r126;
	mov.f32 	%f192, %f84;
$L__BB1_44:
	ld.global.u16 	%rs19, [%rd9+4];
	// begin inline asm
	{ cvt.f32.bf16 %f85, %rs19;}

	// end inline asm
	setp.leu.f32 	%p35, %f85, %f192;
	@%p35 bra 	$L__BB1_46;
	add.s32 	%r127, %r345, 2;
	st.local.f32 	[%rd3], %f85;
	st.local.u32 	[%rd2], %r127;
	mov.f32 	%f192, %f85;
$L__BB1_46:
	ld.global.u16 	%rs20, [%rd9+6];
	// begin inline asm
	{ cvt.f32.bf16 %f86, %rs20;}

	// end inline asm
	setp.leu.f32 	%p36, %f86, %f192;
	@%p36 bra 	$L__BB1_48;
	add.s32 	%r128, %r345, 3;
	st.local.f32 	[%rd3], %f86;
	st.local.u32 	[%rd2], %r128;
	mov.f32 	%f192, %f86;
$L__BB1_48:
	ld.global.u16 	%rs21, [%rd9+8];
	// begin inline asm
	{ cvt.f32.bf16 %f87, %rs21;}

	// end inline asm
	setp.leu.f32 	%p37, %f87, %f192;
	@%p37 bra 	$L__BB1_50;
	add.s32 	%r129, %r345, 4;
	st.local.f32 	[%rd3], %f87;
	st.local.u32 	[%rd2], %r129;
	mov.f32 	%f192, %f87;
$L__BB1_50:
	ld.global.u16 	%rs22, [%rd9+10];
	// begin inline asm
	{ cvt.f32.bf16 %f88, %rs22;}

	// end inline asm
	setp.leu.f32 	%p38, %f88, %f192;
	@%p38 bra 	$L__BB1_52;
	add.s32 	%r130, %r345, 5;
	st.local.f32 	[%rd3], %f88;
	st.local.u32 	[%rd2], %r130;
	mov.f32 	%f192, %f88;
$L__BB1_52:
	ld.global.u16 	%rs23, [%rd9+12];
	// begin inline asm
	{ cvt.f32.bf16 %f89, %rs23;}

	// end inline asm
	setp.leu.f32 	%p39, %f89, %f192;
	@%p39 bra 	$L__BB1_54;
	add.s32 	%r131, %r345, 6;
	st.local.f32 	[%rd3], %f89;
	st.local.u32 	[%rd2], %r131;
	mov.f32 	%f192, %f89;
$L__BB1_54:
	ld.global.u16 	%rs24, [%rd9+14];
	// begin inline asm
	{ cvt.f32.bf16 %f90, %rs24;}

	// end inline asm
	setp.leu.f32 	%p40, %f90, %f192;
	@%p40 bra 	$L__BB1_56;
	add.s32 	%r132, %r345, 7;
	st.local.f32 	[%rd3], %f90;
	st.local.u32 	[%rd2], %r132;
$L__BB1_56:
	add.s32 	%r345, %r345, 8;
$L__BB1_57:
	setp.eq.s32 	%p41, %r51, 0;
	@%p41 bra 	$L__BB1_72;
	ld.param.u32 	%r303, [_Z15dump_top_logitsPK13__nv_bfloat16ii_param_1];
	and.b32  	%r54, %r303, 3;
	setp.lt.u32 	%p42, %r51, 4;
	@%p42 bra 	$L__BB1_68;
	mul.wide.u32 	%rd42, %r345, 2;
	add.s64 	%rd10, %rd1, %rd42;
	ld.global.u16 	%rs25, [%rd10];
	// begin inline asm
	{ cvt.f32.bf16 %f91, %rs25;}

	// end inline asm
	ld.local.f32 	%f199, [%rd3];
	setp.leu.f32 	%p43, %f91, %f199;
	@%p43 bra 	$L__BB1_61;
	st.local.f32 	[%rd3], %f91;
	st.local.u32 	[%rd2], %r345;
	mov.f32 	%f199, %f91;
$L__BB1_61:
	ld.global.u16 	%rs26, [%rd10+2];
	// begin inline asm
	{ cvt.f32.bf16 %f92, %rs26;}

	// end inline asm
	setp.leu.f32 	%p44, %f92, %f199;
	@%p44 bra 	$L__BB1_63;
	add.s32 	%r133, %r345, 1;
	st.local.f32 	[%rd3], %f92;
	st.local.u32 	[%rd2], %r133;
	mov.f32 	%f199, %f92;
$L__BB1_63:
	ld.global.u16 	%rs27, [%rd10+4];
	// begin inline asm
	{ cvt.f32.bf16 %f93, %rs27;}

	// end inline asm
	setp.leu.f32 	%p45, %f93, %f199;
	@%p45 bra 	$L__BB1_65;
	add.s32 	%r134, %r345, 2;
	st.local.f32 	[%rd3], %f93;
	st.local.u32 	[%rd2], %r134;
	mov.f32 	%f199, %f93;
$L__BB1_65:
	ld.global.u16 	%rs28, [%rd10+6];
	// begin inline asm
	{ cvt.f32.bf16 %f94, %rs28;}

	// end inline asm
	setp.leu.f32 	%p46, %f94, %f199;
	@%p46 bra 	$L__BB1_67;
	add.s32 	%r135, %r345, 3;
	st.local.f32 	[%rd3], %f94;
	st.local.u32 	[%rd2], %r135;
$L__BB1_67:
	add.s32 	%r345, %r345, 4;
$L__BB1_68:
	setp.eq.s32 	%p47, %r54, 0;
	@%p47 bra 	$L__BB1_72;
	ld.local.f32 	%f201, [%rd3];
	ld.local.u32 	%r347, [%rd2];
	mov.b32 	%r349, 0;
	mov.f32 	%f202, %f201;
$L__BB1_70:
	.pragma "nounroll";
	mul.wide.u32 	%rd43, %r345, 2;
	add.s64 	%rd44, %rd1, %rd43;
	ld.global.u16 	%rs29, [%rd44];
	// begin inline asm
	{ cvt.f32.bf16 %f95, %rs29;}

	// end inline asm
	setp.gt.f32 	%p48, %f95, %f202;
	selp.b32 	%r347, %r345, %r347, %p48;
	selp.f32 	%f201, %f95, %f201, %p48;
	selp.f32 	%f202, %f95, %f202, %p48;
	add.s32 	%r345, %r345, 1;
	add.s32 	%r349, %r349, 1;
	setp.ne.s32 	%p49, %r349, %r54;
	@%p49 bra 	$L__BB1_70;
	st.local.f32 	[%rd3], %f201;
	st.local.u32 	[%rd2], %r347;
$L__BB1_72:
	ld.param.u32 	%r316, [_Z15dump_top_logitsPK13__nv_bfloat16ii_param_2];
	setp.lt.s32 	%p92, %r316, 1;
	mov.u64 	%rd117, $str;
	cvta.global.u64 	%rd118, %rd117;
	{ // callseq 0, 0
	.param .b64 param0;
	st.param.b64 	[param0], %rd118;
	.param .b64 param1;
	st.param.b64 	[param1], 0;
	.param .b32 retval0;
	call.uni (retval0), 
	vprintf, 
	(
	param0, 
	param1
	);
	ld.param.b32 	%r206, [retval0];
	} // callseq 0
	@%p92 bra 	$L__BB1_85;
	ld.param.u32 	%r317, [_Z15dump_top_logitsPK13__nv_bfloat16ii_param_2];
	setp.lt.u32 	%p93, %r317, 16;
	mov.b32 	%r352, 0;
	@%p93 bra 	$L__BB1_76;
	ld.param.u32 	%r318, [_Z15dump_top_logitsPK13__nv_bfloat16ii_param_2];
	and.b32  	%r209, %r318, 2147483632;
	neg.s32 	%r350, %r209;
	add.s64 	%rd144, %rd2, 32;
	add.s64 	%rd143, %rd3, 32;
	add.u64 	%rd119, %SP, 512;
	mov.u64 	%rd121, $str$1;
$L__BB1_75:
	.pragma "nounroll";
	ld.param.u32 	%r319, [_Z15dump_top_logitsPK13__nv_bfloat16ii_param_2];
	and.b32  	%r352, %r319, 2147483632;
	ld.local.u32 	%r210, [%rd144+-32];
	ld.local.f32 	%f160, [%rd143+-32];
	cvt.f64.f32 	%fd1, %f160;
	cvta.to.local.u64 	%rd120, %rd119;
	st.local.u32 	[%rd120], %r210;
	st.local.f64 	[%rd120+8], %fd1;
	cvta.global.u64 	%rd122, %rd121;
	{ // callseq 1, 0
	.param .b64 param0;
	st.param.b64 	[param0], %rd122;
	.param .b64 param1;
	st.param.b64 	[param1], %rd119;
	.param .b32 retval0;
	call.uni (retval0), 
	vprintf, 
	(
	param0, 
	param1
	);
	ld.param.b32 	%r211, [retval0];
	} // callseq 1
	ld.local.u32 	%r213, [%rd144+-28];
	ld.local.f32 	%f161, [%rd143+-28];
	cvt.f64.f32 	%fd2, %f161;
	st.local.u32 	[%rd120], %r213;
	st.local.f64 	[%rd120+8], %fd2;
	{ // callseq 2, 0
	.param .b64 param0;
	st.param.b64 	[param0], %rd122;
	.param .b64 param1;
	st.param.b64 	[param1], %rd119;
	.param .b32 retval0;
	call.uni (retval0), 
	vprintf, 
	(
	param0, 
	param1
	);
	ld.param.b32 	%r214, [retval0];
	} // callseq 2
	ld.local.u32 	%r216, [%rd144+-24];
	ld.local.f32 	%f162, [%rd143+-24];
	cvt.f64.f32 	%fd3, %f162;
	st.local.u32 	[%rd120], %r216;
	st.local.f64 	[%rd120+8], %fd3;
	{ // callseq 3, 0
	.param .b64 param0;
	st.param.b64 	[param0], %rd122;
	.param .b64 param1;
	st.param.b64 	[param1], %rd119;
	.param .b32 retval0;
	call.uni (retval0), 
	vprintf, 
	(
	param0, 
	param1
	);
	ld.param.b32 	%r217, [retval0];
	} // callseq 3
	ld.local.u32 	%r219, [%rd144+-20];
	ld.local.f32 	%f163, [%rd143+-20];
	cvt.f64.f32 	%fd4, %f163;
	st.local.u32 	[%rd120], %r219;
	st.local.f64 	[%rd120+8], %fd4;
	{ // callseq 4, 0
	.param .b64 param0;
	st.param.b64 	[param0], %rd122;
	.param .b64 param1;
	st.param.b64 	[param1], %rd119;
	.param .b32 retval0;
	call.uni (retval0), 
	vprintf, 
	(
	param0, 
	param1
	);
	ld.param.b32 	%r220, [retval0];
	} // callseq 4
	ld.local.u32 	%r222, [%rd144+-16];
	ld.local.f32 	%f164, [%rd143+-16];
	cvt.f64.f32 	%fd5, %f164;
	st.local.u32 	[%rd120], %r222;
	st.local.f64 	[%rd120+8], %fd5;
	{ // callseq 5, 0
	.param .b64 param0;
	st.param.b64 	[param0], %rd122;
	.param .b64 param1;
	st.param.b64 	[param1], %rd119;
	.param .b32 retval0;
	call.uni (retval0), 
	vprintf, 
	(
	param0, 
	param1
	);
	ld.param.b32 	%r223, [retval0];
	} // callseq 5
	ld.local.u32 	%r225, [%rd144+-12];
	ld.local.f32 	%f165, [%rd143+-12];
	cvt.f64.f32 	%fd6, %f165;
	st.local.u32 	[%rd120], %r225;
	st.local.f64 	[%rd120+8], %fd6;
	{ // callseq 6, 0
	.param .b64 param0;
	st.param.b64 	[param0], %rd122;
	.param .b64 param1;
	st.param.b64 	[param1], %rd119;
	.param .b32 retval0;
	call.uni (retval0), 
	vprintf, 
	(
	param0, 
	param1
	);
	ld.param.b32 	%r226, [retval0];
	} // callseq 6
	ld.local.u32 	%r228, [%rd144+-8];
	ld.local.f32 	%f166, [%rd143+-8];
	cvt.f64.f32 	%fd7, %f166;
	st.local.u32 	[%rd120], %r228;
	st.local.f64 	[%rd120+8], %fd7;
	{ // callseq 7, 0
	.param .b64 param0;
	st.param.b64 	[param0], %rd122;
	.param .b64 param1;
	st.param.b64 	[param1], %rd119;
	.param .b32 retval0;
	call.uni (retval0), 
	vprintf, 
	(
	param0, 
	param1
	);
	ld.param.b32 	%r229, [retval0];
	} // callseq 7
	ld.local.u32 	%r231, [%rd144+-4];
	ld.local.f32 	%f167, [%rd143+-4];
	cvt.f64.f32 	%fd8, %f167;
	st.local.u32 	[%rd120], %r231;
	st.local.f64 	[%rd120+8], %fd8;
	{ // callseq 8, 0
	.param .b64 param0;
	st.param.b64 	[param0], %rd122;
	.param .b64 param1;
	st.param.b64 	[param1], %rd119;
	.param .b32 retval0;
	call.uni (retval0), 
	vprintf, 
	(
	param0, 
	param1
	);
	ld.param.b32 	%r232, [retval0];
	} // callseq 8
	ld.local.u32 	%r234, [%rd144];
	ld.local.f32 	%f168, [%rd143];
	cvt.f64.f32 	%fd9, %f168;
	st.local.u32 	[%rd120], %r234;
	st.local.f64 	[%rd120+8], %fd9;
	{ // callseq 9, 0
	.param .b64 param0;
	st.param.b64 	[param0], %rd122;
	.param .b64 param1;
	st.param.b64 	[param1], %rd119;
	.param .b32 retval0;
	call.uni (retval0), 
	vprintf, 
	(
	param0, 
	param1
	);
	ld.param.b32 	%r235, [retval0];
	} // callseq 9
	ld.local.u32 	%r237, [%rd144+4];
	ld.local.f32 	%f169, [%rd143+4];
	cvt.f64.f32 	%fd10, %f169;
	st.local.u32 	[%rd120], %r237;
	st.local.f64 	[%rd120+8], %fd10;
	{ // callseq 10, 0
	.param .b64 param0;
	st.param.b64 	[param0], %rd122;
	.param .b64 param1;
	st.param.b64 	[param1], %rd119;
	.param .b32 retval0;
	call.uni (retval0), 
	vprintf, 
	(
	param0, 
	param1
	);
	ld.param.b32 	%r238, [retval0];
	} // callseq 10
	ld.local.u32 	%r240, [%rd144+8];
	ld.local.f32 	%f170, [%rd143+8];
	cvt.f64.f32 	%fd11, %f170;
	st.local.u32 	[%rd120], %r240;
	st.local.f64 	[%rd120+8], %fd11;
	{ // callseq 11, 0
	.param .b64 param0;
	st.param.b64 	[param0], %rd122;
	.param .b64 param1;
	st.param.b64 	[param1], %rd119;
	.param .b32 retval0;
	call.uni (retval0), 
	vprintf, 
	(
	param0, 
	param1
	);
	ld.param.b32 	%r241, [retval0];
	} // callseq 11
	ld.local.u32 	%r243, [%rd144+12];
	ld.local.f32 	%f171, [%rd143+12];
	cvt.f64.f32 	%fd12, %f171;
	st.local.u32 	[%rd120], %r243;
	st.local.f64 	[%rd120+8], %fd12;
	{ // callseq 12, 0
	.param .b64 param0;
	st.param.b64 	[param0], %rd122;
	.param .b64 param1;
	st.param.b64 	[param1], %rd119;
	.param .b32 retval0;
	call.uni (retval0), 
	vprintf, 
	(
	param0, 
	param1
	);
	ld.param.b32 	%r244, [retval0];
	} // callseq 12
	ld.local.u32 	%r246, [%rd144+16];
	ld.local.f32 	%f172, [%rd143+16];
	cvt.f64.f32 	%fd13, %f172;
	st.local.u32 	[%rd120], %r246;
	st.local.f64 	[%rd120+8], %fd13;
	{ // callseq 13, 0
	.param .b64 param0;
	st.param.b64 	[param0], %rd122;
	.param .b64 param1;
	st.param.b64 	[param1], %rd119;
	.param .b32 retval0;
	call.uni (retval0), 
	vprintf, 
	(
	param0, 
	param1
	);
	ld.param.b32 	%r247, [retval0];
	} // callseq 13
	ld.local.u32 	%r249, [%rd144+20];
	ld.local.f32 	%f173, [%rd143+20];
	cvt.f64.f32 	%fd14, %f173;
	st.local.u32 	[%rd120], %r249;
	st.local.f64 	[%rd120+8], %fd14;
	{ // callseq 14, 0
	.param .b64 param0;
	st.param.b64 	[param0], %rd122;
	.param .b64 param1;
	st.param.b64 	[param1], %rd119;
	.param .b32 retval0;
	call.uni (retval0), 
	vprintf, 
	(
	param0, 
	param1
	);
	ld.param.b32 	%r250, [retval0];
	} // callseq 14
	ld.local.u32 	%r252, [%rd144+24];
	ld.local.f32 	%f174, [%rd143+24];
	cvt.f64.f32 	%fd15, %f174;
	st.local.u32 	[%rd120], %r252;
	st.local.f64 	[%rd120+8], %fd15;
	{ // callseq 15, 0
	.param .b64 param0;
	st.param.b64 	[param0], %rd122;
	.param .b64 param1;
	st.param.b64 	[param1], %rd119;
	.param .b32 retval0;
	call.uni (retval0), 
	vprintf, 
	(
	param0, 
	param1
	);
	ld.param.b32 	%r253, [retval0];
	} // callseq 15
	ld.local.u32 	%r255, [%rd144+28];
	ld.local.f32 	%f175, [%rd143+28];
	cvt.f64.f32 	%fd16, %f175;
	st.local.u32 	[%rd120], %r255;
	st.local.f64 	[%rd120+8], %fd16;
	{ // callseq 16, 0
	.param .b64 param0;
	st.param.b64 	[param0], %rd122;
	.param .b64 param1;
	st.param.b64 	[param1], %rd119;
	.param .b32 retval0;
	call.uni (retval0), 
	vprintf, 
	(
	param0, 
	param1
	);
	ld.param.b32 	%r256, [retval0];
	} // callseq 16
	add.s32 	%r350, %r350, 16;
	add.s64 	%rd144, %rd144, 64;
	add.s64 	%rd143, %rd143, 64;
	setp.ne.s32 	%p94, %r350, 0;
	@%p94 bra 	$L__BB1_75;
$L__BB1_76:
	ld.param.u32 	%r320, [_Z15dump_top_logitsPK13__nv_bfloat16ii_param_2];
	and.b32  	%r69, %r320, 15;
	setp.eq.s32 	%p95, %r69, 0;
	@%p95 bra 	$L__BB1_85;
	ld.param.u32 	%r321, [_Z15dump_top_logitsPK13__nv_bfloat16ii_param_2];
	add.u64 	%rd123, %SP, 512;
	add.u64 	%rd17, %SPL, 512;
	and.b32  	%r70, %r321, 7;
	setp.lt.u32 	%p96, %r69, 8;
	@%p96 bra 	$L__BB1_79;
	mul.wide.u32 	%rd124, %r352, 4;
	add.s64 	%rd125, %rd2, %rd124;
	ld.local.u32 	%r258, [%rd125];
	add.s64 	%rd126, %rd3, %rd124;
	ld.local.f32 	%f176, [%rd126];
	cvt.f64.f32 	%fd17, %f176;
	st.local.u32 	[%rd17], %r258;
	st.local.f64 	[%rd17+8], %fd17;
	mov.u64 	%rd127, $str$1;
	cvta.global.u64 	%rd128, %rd127;
	{ // callseq 17, 0
	.param .b64 param0;
	st.param.b64 	[param0], %rd128;
	.param .b64 param1;
	st.param.b64 	[param1], %rd123;
	.param .b32 retval0;
	call.uni (retval0), 
	vprintf, 
	(
	param0, 
	param1
	);
	ld.param.b32 	%r259, [retval0];
	} // callseq 17
	ld.local.u32 	%r261, [%rd125+4];
	ld.local.f32 	%f177, [%rd126+4];
	cvt.f64.f32 	%fd18, %f177;
	st.local.u32 	[%rd17], %r261;
	st.local.f64 	[%rd17+8], %fd18;
	{ // callseq 18, 0
	.param .b64 param0;
	st.param.b64 	[param0], %rd128;
	.param .b64 param1;
	st.param.b64 	[param1], %rd123;
	.param .b32 retval0;
	call.uni (retval0), 
	vprintf, 
	(
	param0, 
	param1
	);
	ld.param.b32 	%r262, [retval0];
	} // callseq 18
	ld.local.u32 	%r264, [%rd125+8];
	ld.local.f32 	%f178, [%rd126+8];
	cvt.f64.f32 	%fd19, %f178;
	st.local.u32 	[%rd17], %r264;
	st.local.f64 	[%rd17+8], %fd19;
	{ // callseq 19, 0
	.param .b64 param0;
	st.param.b64 	[param0], %rd128;
	.param .b64 param1;
	st.param.b64 	[param1], %rd123;
	.param .b32 retval0;
	call.uni (retval0), 
	vprintf, 
	(
	param0, 
	param1
	);
	ld.param.b32 	%r265, [retval0];
	} // callseq 19
	ld.local.u32 	%r267, [%rd125+12];
	ld.local.f32 	%f179, [%rd126+12];
	cvt.f64.f32 	%fd20, %f179;
	st.local.u32 	[%rd17], %r267;
	st.local.f64 	[%rd17+8], %fd20;
	{ // callseq 20, 0
	.param .b64 param0;
	st.param.b64 	[param0], %rd128;
	.param .b64 param1;
	st.param.b64 	[param1], %rd123;
	.param .b32 retval0;
	call.uni (retval0), 
	vprintf, 
	(
	param0, 
	param1
	);
	ld.param.b32 	%r268, [retval0];
	} // callseq 20
	ld.local.u32 	%r270, [%rd125+16];
	ld.local.f32 	%f180, [%rd126+16];
	cvt.f64.f32 	%fd21, %f180;
	st.local.u32 	[%rd17], %r270;
	st.local.f64 	[%rd17+8], %fd21;
	{ // callseq 21, 0
	.param .b64 param0;
	st.param.b64 	[param0], %rd128;
	.param .b64 param1;
	st.param.b64 	[param1], %rd123;
	.param .b32 retval0;
	call.uni (retval0), 
	vprintf, 
	(
	param0, 
	param1
	);
	ld.param.b32 	%r271, [retval0];
	} // callseq 21
	ld.local.u32 	%r273, [%rd125+20];
	ld.local.f32 	%f181, [%rd126+20];
	cvt.f64.f32 	%fd22, %f181;
	st.local.u32 	[%rd17], %r273;
	st.local.f64 	[%rd17+8], %fd22;
	{ // callseq 22, 0
	.param .b64 param0;
	st.param.b64 	[param0], %rd128;
	.param .b64 param1;
	st.param.b64 	[param1], %rd123;
	.param .b32 retval0;
	call.uni (retval0), 
	vprintf, 
	(
	param0, 
	param1
	);
	ld.param.b32 	%r274, [retval0];
	} // callseq 22
	ld.local.u32 	%r276, [%rd125+24];
	ld.local.f32 	%f182, [%rd126+24];
	cvt.f64.f32 	%fd23, %f182;
	st.local.u32 	[%rd17], %r276;
	st.local.f64 	[%rd17+8], %fd23;
	{ // callseq 23, 0
	.param .b64 param0;
	st.param.b64 	[param0], %rd128;
	.param .b64 param1;
	st.param.b64 	[param1], %rd123;
	.param .b32 retval0;
	call.uni (retval0), 
	vprintf, 
	(
	param0, 
	param1
	);
	ld.param.b32 	%r277, [retval0];
	} // callseq 23
	ld.local.u32 	%r279, [%rd125+28];
	ld.local.f32 	%f183, [%rd126+28];
	cvt.f64.f32 	%fd24, %f183;
	st.local.u32 	[%rd17], %r279;
	st.local.f64 	[%rd17+8], %fd24;
	{ // callseq 24, 0
	.param .b64 param0;
	st.param.b64 	[param0], %rd128;
	.param .b64 param1;
	st.param.b64 	[param1], %rd123;
	.param .b32 retval0;
	call.uni (retval0), 
	vprintf, 
	(
	param0, 
	param1
	);
	ld.param.b32 	%r280, [retval0];
	} // callseq 24
	add.s32 	%r352, %r352, 8;
$L__BB1_79:
	setp.eq.s32 	%p97, %r70, 0;
	@%p97 bra 	$L__BB1_85;
	ld.param.u32 	%r322, [_Z15dump_top_logitsPK13__nv_bfloat16ii_param_2];
	and.b32  	%r73, %r322, 3;
	setp.lt.u32 	%p98, %r70, 4;
	@%p98 bra 	$L__BB1_82;
	mul.wide.u32 	%rd130, %r352, 4;
	add.s64 	%rd131, %rd2, %rd130;
	ld.local.u32 	%r282, [%rd131];
	add.s64 	%rd132, %rd3, %rd130;
	ld.local.f32 	%f184, [%rd132];
	cvt.f64.f32 	%fd25, %f184;
	st.local.u32 	[%rd17], %r282;
	st.local.f64 	[%rd17+8], %fd25;
	mov.u64 	%rd133, $str$1;
	cvta.global.u64 	%rd134, %rd133;
	{ // callseq 25, 0
	.param .b64 param0;
	st.param.b64 	[param0], %rd134;
	.param .b64 param1;
	st.param.b64 	[param1], %rd123;
	.param .b32 retval0;
	call.uni (retval0), 
	vprintf, 
	(
	param0, 
	param1
	);
	ld.param.b32 	%r283, [retval0];
	} // callseq 25
	ld.local.u32 	%r285, [%rd131+4];
	ld.local.f32 	%f185, [%rd132+4];
	cvt.f64.f32 	%fd26, %f185;
	st.local.u32 	[%rd17], %r285;
	st.local.f64 	[%rd17+8], %fd26;
	{ // callseq 26, 0
	.param .b64 param0;
	st.param.b64 	[param0], %rd134;
	.param .b64 param1;
	st.param.b64 	[param1], %rd123;
	.param .b32 retval0;
	call.uni (retval0), 
	vprintf, 
	(
	param0, 
	param1
	);
	ld.param.b32 	%r286, [retval0];
	} // callseq 26
	ld.local.u32 	%r288, [%rd131+8];
	ld.local.f32 	%f186, [%rd132+8];
	cvt.f64.f32 	%fd27, %f186;
	st.local.u32 	[%rd17], %r288;
	st.local.f64 	[%rd17+8], %fd27;
	{ // callseq 27, 0
	.param .b64 param0;
	st.param.b64 	[param0], %rd134;
	.param .b64 param1;
	st.param.b64 	[param1], %rd123;
	.param .b32 retval0;
	call.uni (retval0), 
	vprintf, 
	(
	param0, 
	param1
	);
	ld.param.b32 	%r289, [retval0];
	} // callseq 27
	ld.local.u32 	%r291, [%rd131+12];
	ld.local.f32 	%f187, [%rd132+12];
	cvt.f64.f32 	%fd28, %f187;
	st.local.u32 	[%rd17], %r291;
	st.local.f64 	[%rd17+8], %fd28;
	{ // callseq 28, 0
	.param .b64 param0;
	st.param.b64 	[param0], %rd134;
	.param .b64 param1;
	st.param.b64 	[param1], %rd123;
	.param .b32 retval0;
	call.uni (retval0), 
	vprintf, 
	(
	param0, 
	param1
	);
	ld.param.b32 	%r292, [retval0];
	} // callseq 28
	add.s32 	%r352, %r352, 4;
$L__BB1_82:
	setp.eq.s32 	%p99, %r73, 0;
	@%p99 bra 	$L__BB1_85;
	mul.wide.u32 	%rd136, %r352, 4;
	add.s64 	%rd146, %rd3, %rd136;
	add.s64 	%rd145, %rd2, %rd136;
	neg.s32 	%r354, %r73;
	mov.u64 	%rd137, $str$1;
$L__BB1_84:
	.pragma "nounroll";
	ld.local.u32 	%r294, [%rd145];
	ld.local.f32 	%f188, [%rd146];
	cvt.f64.f32 	%fd29, %f188;
	st.local.u32 	[%rd17], %r294;
	st.local.f64 	[%rd17+8], %fd29;
	cvta.global.u64 	%rd138, %rd137;
	{ // callseq 29, 0
	.param .b64 param0;
	st.param.b64 	[param0], %rd138;
	.param .b64 param1;
	st.param.b64 	[param1], %rd123;
	.param .b32 retval0;
	call.uni (retval0), 
	vprintf, 
	(
	param0, 
	param1
	);
	ld.param.b32 	%r295, [retval0];
	} // callseq 29
	add.s64 	%rd146, %rd146, 4;
	add.s64 	%rd145, %rd145, 4;
	add.s32 	%r354, %r354, 1;
	setp.ne.s32 	%p100, %r354, 0;
	@%p100 bra 	$L__BB1_84;
$L__BB1_85:
	mov.u64 	%rd140, $str$2;
	cvta.global.u64 	%rd141, %rd140;
	{ // callseq 30, 0
	.param .b64 param0;
	st.param.b64 	[param0], %rd141;
	.param .b64 param1;
	st.param.b64 	[param1], 0;
	.param .b32 retval0;
	call.uni (retval0), 
	vprintf, 
	(
	param0, 
	param1
	);
	ld.param.b32 	%r297, [retval0];
	} // callseq 30
$L__BB1_86:
	ret;

}


// ===== COMPILED SASS (sm_100) =====

	.target	sm_100

	.elftype	@"ET_EXEC"


//--------------------- .note.nv.tkinfo           --------------------------
	.section	.note.nv.tkinfo,"",@"SHT_NOTE"
	.sectionflags	@"SHF_NOTE_NV_TKINFO"
	.tkinfo
        /*0018*/ 	.word	0x00000002
        /*0030*/ 	.string	""
        /*0030*/ 	.string	"ptxas"
        /*0030*/ 	.string	"Cuda compilation tools, release 13.0, V13.0.88"
        /*0030*/ 	.string	"Build cuda_13.0.r13.0/compiler.36424714_0"
        /*0030*/ 	.string	"-arch sm_100 -m 64 "



//--------------------- .note.nv.cuinfo           --------------------------
	.section	.note.nv.cuinfo,"",@"SHT_NOTE"
	.sectionflags	@"SHF_NOTE_NV_CUINFO"
        /*0018*/ 	.short	0x0002
        /*001a*/ 	.short	0x0064
        /*001c*/ 	.short	0x0082
	.zero		2


//--------------------- .nv.info                  --------------------------
	.section	.nv.info,"",@"SHT_CUDA_INFO"
	.align	4


	//----- nvinfo : EIATTR_REGCOUNT
	.align		4
        /*0000*/ 	.byte	0x04, 0x2f
        /*0002*/ 	.short	(.L_13 - .L_12)
	.align		4
.L_12:
        /*0004*/ 	.word	index@(_Z45topk_temperature_softmax_sampling_kernel_bf16PK13__nv_bfloat16Pifimmm)
        /*0008*/ 	.word	0x0000001f


	//----- nvinfo : EIATTR_FRAME_SIZE
	.align		4
.L_13:
        /*000c*/ 	.byte	0x04, 0x11
        /*000e*/ 	.short	(.L_15 - .L_14)
	.align		4
.L_14:
        /*0010*/ 	.word	index@($__internal_0_$__cuda_sm3x_div_rn_noftz_f32_slowpath)
        /*0014*/ 	.word	0x00000030


	//----- nvinfo : EIATTR_FRAME_SIZE
	.align		4
.L_15:
        /*0018*/ 	.byte	0x04, 0x11
        /*001a*/ 	.short	(.L_17 - .L_16)
	.align		4
.L_16:
        /*001c*/ 	.word	index@(_Z45topk_temperature_softmax_sampling_kernel_bf16PK13__nv_bfloat16Pifimmm)
        /*0020*/ 	.word	0x00000030


	//----- nvinfo : EIATTR_REGCOUNT
	.align		4
.L_17:
        /*0024*/ 	.byte	0x04, 0x2f
        /*0026*/ 	.short	(.L_19 - .L_18)
	.align		4
.L_18:
        /*0028*/ 	.word	index@(_Z15dump_top_logitsPK13__nv_bfloat16ii)
        /*002c*/ 	.word	0x00000020


	//----- nvinfo : EIATTR_FRAME_SIZE
	.align		4
.L_19:
        /*0030*/ 	.byte	0x04, 0x11
        /*0032*/ 	.short	(.L_21 - .L_20)
	.align		4
.L_20:
        /*0034*/ 	.word	index@(_Z15dump_top_logitsPK13__nv_bfloat16ii)
        /*0038*/ 	.word	0x00000210


	//----- nvinfo : EIATTR_MIN_STACK_SIZE
	.align		4
.L_21:
        /*003c*/ 	.byte	0x04, 0x12
        /*003e*/ 	.short	(.L_23 - .L_22)
	.align		4
.L_22:
        /*0040*/ 	.word	index@(_Z15dump_top_logitsPK13__nv_bfloat16ii)
        /*0044*/ 	.word	0x00000210


	//----- nvinfo : EIATTR_MIN_STACK_SIZE
	.align		4
.L_23:
        /*0048*/ 	.byte	0x04, 0x12
        /*004a*/ 	.short	(.L_25 - .L_24)
	.align		4
.L_24:
        /*004c*/ 	.word	index@(_Z45topk_temperature_softmax_sampling_kernel_bf16PK13__nv_bfloat16Pifimmm)
        /*0050*/ 	.word	0x00000030
.L_25:


//--------------------- .nv.compat                --------------------------
	.section	.nv.compat,"",@"SHT_CUDA_COMPAT_INFO"
	.align	4
        /*0000*/ 	.byte	0x02, 0x09, 0x00, 0x00, 0x02, 0x02, 0x01, 0x00, 0x02, 0x05, 0x05, 0x00, 0x03, 0x07, 0x01, 0x01
        /*0010*/ 	.byte	0x02, 0x03, 0x00, 0x00, 0x02, 0x06, 0x01, 0x00, 0x04, 0x0b, 0x08, 0x00, 0x01, 0x00, 0x00, 0x00
        /*0020*/ 	.byte	0x00, 0x00, 0x00, 0x00


//--------------------- .nv.info._Z15dump_top_logitsPK13__nv_bfloat16ii --------------------------
	.section	.nv.info._Z15dump_top_logitsPK13__nv_bfloat16ii,"",@"SHT_CUDA_INFO"
	.sectionflags	@""
	.align	4


	//----- nvinfo : EIATTR_CUDA_API_VERSION
	.align		4
        /*0000*/ 	.byte	0x04, 0x37
        /*0002*/ 	.short	(.L_27 - .L_26)
.L_26:
        /*0004*/ 	.word	0x00000082


	//----- nvinfo : EIATTR_KPARAM_INFO
	.align		4
.L_27:
        /*0008*/ 	.byte	0x04, 0x17
        /*000a*/ 	.short	(.L_29 - .L_28)
.L_28:
        /*000c*/ 	.word	0x00000000
        /*0010*/ 	.short	0x0002
        /*0012*/ 	.short	0x000c
        /*0014*/ 	.byte	0x00, 0xf0, 0x11, 0x00


	//----- nvinfo : EIATTR_KPARAM_INFO
	.align		4
.L_29:
        /*0018*/ 	.byte	0x04, 0x17
        /*001a*/ 	.short	(.L_31 - .L_30)
.L_30:
        /*001c*/ 	.word	0x00000000
        /*0020*/ 	.short	0x0001
        /*0022*/ 	.short	0x0008
        /*0024*/ 	.byte	0x00, 0xf0, 0x11, 0x00


	//----- nvinfo : EIATTR_KPARAM_INFO
	.align		4
.L_31:
        /*0028*/ 	.byte	0x04, 0x17
        /*002a*/ 	.short	(.L_33 - .L_32)
.L_32:
        /*002c*/ 	.word	0x00000000
        /*0030*/ 	.short	0x0000
        /*0032*/ 	.short	0x0000
        /*0034*/ 	.byte	0x00, 0xf5, 0x21, 0x00


	//----- nvinfo : EIATTR_SPARSE_MMA_MASK
	.align		4
.L_33:
        /*0038*/ 	.byte	0x03, 0x50
        /*003a*/ 	.short	0x0000


	//----- nvinfo : EIATTR_MAXREG_COUNT
	.align		4
        /*003c*/ 	.byte	0x03, 0x1b
        /*003e*/ 	.short	0x00ff


	//----- nvinfo : EIATTR_EXTERNS
	.align		4
        /*0040*/ 	.byte	0x04, 0x0f
        /*0042*/ 	.short	(.L_35 - .L_34)


	//   ....[0]....
	.align		4
.L_34:
        /*0044*/ 	.word	index@(vprintf)


	//----- nvinfo : EIATTR_MERCURY_ISA_VERSION
	.align		4
.L_35:
        /*0048*/ 	.byte	0x03, 0x5f
        /*004a*/ 	.short	0x0101


	//----- nvinfo : EIATTR_VRC_CTA_INIT_COUNT
	.align		4
        /*004c*/ 	.byte	0x02, 0x4a
	.zero		1
	.zero		1


	//----- nvinfo : EIATTR_SYSCALL_OFFSETS
	.align		4
        /*0050*/ 	.byte	0x04, 0x46
        /*0052*/ 	.short	(.L_37 - .L_36)


	//   ....[0]....
.L_36:
        /*0054*/ 	.word	0x00002210


	//   ....[1]....
        /*0058*/ 	.word	0x00002450


	//   ....[2]....
        /*005c*/ 	.word	0x00002550


	//   ....[3]....
        /*0060*/ 	.word	0x00002620


	//   ....[4]....
        /*0064*/ 	.word	0x000026f0


	//   ....[5]....
        /*0068*/ 	.word	0x000027c0


	//   ....[6]....
        /*006c*/ 	.word	0x00002890


	//   ....[7]....
        /*0070*/ 	.word	0x00002960


	//   ....[8]....
        /*0074*/ 	.word	0x00002a30


	//   ....[9]....
        /*0078*/ 	.word	0x00002b00


	//   ....[10]....
        /*007c*/ 	.word	0x00002bd0


	//   ....[11]....
        /*0080*/ 	.word	0x00002ca0


	//   ....[12]....
        /*0084*/ 	.word	0x00002d70


	//   ....[13]....
        /*0088*/ 	.word	0x00002e40


	//   ....[14]....
        /*008c*/ 	.word	0x00002f10


	//   ....[15]....
        /*0090*/ 	.word	0x00002fe0


	//   ....[16]....
        /*0094*/ 	.word	0x000030b0


	//   ....[17]....
        /*0098*/ 	.word	0x00003280


	//   ....[18]....
        /*009c*/ 	.word	0x00003350


	//   ....[19]....
        /*00a0*/ 	.word	0x00003420


	//   ....[20]....
        /*00a4*/ 	.word	0x000034f0


	//   ....[21]....
        /*00a8*/ 	.word	0x000035c0


	//   ....[22]....
        /*00ac*/ 	.word	0x00003690


	//   ....[23]....
        /*00b0*/ 	.word	0x00003760


	//   ....[24]....
        /*00b4*/ 	.word	0x00003830


	//   ....[25]....
        /*00b8*/ 	.word	0x00003990


	//   ....[26]....
        /*00bc*/ 	.word	0x00003a60


	//   ....[27]....
        /*00c0*/ 	.word	0x00003b30


	//   ....[28]....
        /*00c4*/ 	.word	0x00003c00


	//   ....[29]....
        /*00c8*/ 	.word	0x00003d70


	//   ....[30]....
        /*00cc*/ 	.word	0x00003e40


	//----- nvinfo : EIATTR_EXIT_INSTR_OFFSETS
	.align		4
.L_37:
        /*00d0*/ 	.byte	0x04, 0x1c
        /*00d2*/ 	.short	(.L_39 - .L_38)


	//   ....[0]....
.L_38:
        /*00d4*/ 	.word	0x00000090


	//   ....[1]....
        /*00d8*/ 	.word	0x00003e50


	//----- nvinfo : EIATTR_CRS_STACK_SIZE
	.align		4
.L_39:
        /*00dc*/ 	.byte	0x04, 0x1e
        /*00de*/ 	.short	(.L_41 - .L_40)
.L_40:
        /*00e0*/ 	.word	0x00000000


	//----- nvinfo : EIATTR_CBANK_PARAM_SIZE
	.align		4
.L_41:
        /*00e4*/ 	.byte	0x03, 0x19
        /*00e6*/ 	.short	0x0010


	//----- nvinfo : EIATTR_PARAM_CBANK
	.align		4
        /*00e8*/ 	.byte	0x04, 0x0a
        /*00ea*/ 	.short	(.L_43 - .L_42)
	.align		4
.L_42:
        /*00ec*/ 	.word	index@(.nv.constant0._Z15dump_top_logitsPK13__nv_bfloat16ii)
        /*00f0*/ 	.short	0x0380
        /*00f2*/ 	.short	0x0010


	//----- nvinfo : EIATTR_SW_WAR
	.align		4
.L_43:
        /*00f4*/ 	.byte	0x04, 0x36
        /*00f6*/ 	.short	(.L_45 - .L_44)
.L_44:
        /*00f8*/ 	.word	0x00000008
.L_45:


//--------------------- .nv.info._Z45topk_temperature_softmax_sampling_kernel_bf16PK13__nv_bfloat16Pifimmm --------------------------
	.section	.nv.info._Z45topk_temperature_softmax_sampling_kernel_bf16PK13__nv_bfloat16Pifimmm,"",@"SHT_CUDA_INFO"
	.sectionflags	@""
	.align	4


	//----- nvinfo : EIATTR_CUDA_API_VERSION
	.align		4
        /*0000*/ 	.byte	0x04, 0x37
        /*0002*/ 	.short	(.L_47 - .L_46)
.L_46:
        /*0004*/ 	.word	0x00000082


	//----- nvinfo : EIATTR_KPARAM_INFO
	.align		4
.L_47:
        /*0008*/ 	.byte	0x04, 0x17
        /*000a*/ 	.short	(.L_49 - .L_48)
.L_48:
        /*000c*/ 	.word	0x00000000
        /*0010*/ 	.short	0x0006
        /*0012*/ 	.short	0x0028
        /*0014*/ 	.byte	0x00, 0xf0, 0x21, 0x00


	//----- nvinfo : EIATTR_KPARAM_INFO
	.align		4
.L_49:
        /*0018*/ 	.byte	0x04, 0x17
        /*001a*/ 	.short	(.L_51 - .L_50)
.L_50:
        /*001c*/ 	.word	0x00000000
        /*0020*/ 	.short	0x0005
        /*0022*/ 	.short	0x0020
        /*0024*/ 	.byte	0x00, 0xf0, 0x21, 0x00


	//----- nvinfo : EIATTR_KPARAM_INFO
	.align		4
.L_51:
        /*0028*/ 	.byte	0x04, 0x17
        /*002a*/ 	.short	(.L_53 - .L_52)
.L_52:
        /*002c*/ 	.word	0x00000000
        /*0030*/ 	.short	0x0004
        /*0032*/ 	.short	0x0018
        /*0034*/ 	.byte	0x00, 0xf0, 0x21, 0x00


	//----- nvinfo : EIATTR_KPARAM_INFO
	.align		4
.L_53:
        /*0038*/ 	.byte	0x04, 0x17
        /*003a*/ 	.short	(.L_55 - .L_54)
.L_54:
        /*003c*/ 	.word	0x00000000
        /*0040*/ 	.short	0x0003
        /*0042*/ 	.short	0x0014
        /*0044*/ 	.byte	0x00, 0xf0, 0x11, 0x00


	//----- nvinfo : EIATTR_KPARAM_INFO
	.align		4
.L_55:
        /*0048*/ 	.byte	0x04, 0x17
        /*004a*/ 	.short	(.L_57 - .L_56)
.L_56:
        /*004c*/ 	.word	0x00000000
        /*0050*/ 	.short	0x0002
        /*0052*/ 	.short	0x0010
        /*0054*/ 	.byte	0x00, 0xf0, 0x11, 0x00


	//----- nvinfo : EIATTR_KPARAM_INFO
	.align		4
.L_57:
        /*0058*/ 	.byte	0x04, 0x17
        /*005a*/ 	.short	(.L_59 - .L_58)
.L_58:
        /*005c*/ 	.word	0x00000000
        /*0060*/ 	.short	0x0001
        /*0062*/ 	.short	0x0008
        /*0064*/ 	.byte	0x00, 0xf5, 0x21, 0x00


	//----- nvinfo : EIATTR_KPARAM_INFO
	.align		4
.L_59:
        /*0068*/ 	.byte	0x04, 0x17
        /*006a*/ 	.short	(.L_61 - .L_60)
.L_60:
        /*006c*/ 	.word	0x00000000
        /*0070*/ 	.short	0x0000
        /*0072*/ 	.short	0x0000
        /*0074*/ 	.byte	0x00, 0xf5, 0x21, 0x00


	//----- nvinfo : EIATTR_SPARSE_MMA_MASK
	.align		4
.L_61:
        /*0078*/ 	.byte	0x03, 0x50
        /*007a*/ 	.short	0x0000


	//----- nvinfo : EIATTR_MAXREG_COUNT
	.align		4
        /*007c*/ 	.byte	0x03, 0x1b
        /*007e*/ 	.short	0x00ff


	//----- nvinfo : EIATTR_NUM_BARRIERS
	.align		4
        /*0080*/ 	.byte	0x02, 0x4c
        /*0082*/ 	.byte	0x01
	.zero		1


	//----- nvinfo : EIATTR_MERCURY_ISA_VERSION
	.align		4
        /*0084*/ 	.byte	0x03, 0x5f
        /*0086*/ 	.short	0x0101


	//----- nvinfo : EIATTR_VRC_CTA_INIT_COUNT
	.align		4
        /*0088*/ 	.byte	0x02, 0x4a
	.zero		1
	.zero		1


	//----- nvinfo : EIATTR_EXIT_INSTR_OFFSETS
	.align		4
        /*008c*/ 	.byte	0x04, 0x1c
        /*008e*/ 	.short	(.L_63 - .L_62)


	//   ....[0]....
.L_62:
        /*0090*/ 	.word	0x00000060


	//   ....[1]....
        /*0094*/ 	.word	0x000000e0


	//   ....[2]....
        /*0098*/ 	.word	0x00000120


	//   ....[3]....
        /*009c*/ 	.word	0x00000fc0


	//   ....[4]....
        /*00a0*/ 	.word	0x00001130


	//   ....[5]....
        /*00a4*/ 	.word	0x00004830


	//----- nvinfo : EIATTR_CRS_STACK_SIZE
	.align		4
.L_63:
        /*00a8*/ 	.byte	0x04, 0x1e
        /*00aa*/ 	.short	(.L_65 - .L_64)
.L_64:
        /*00ac*/ 	.word	0x00000000


	//----- nvinfo : EIATTR_CBANK_PARAM_SIZE
	.align		4
.L_65:
        /*00b0*/ 	.byte	0x03, 0x19
        /*00b2*/ 	.short	0x0030


	//----- nvinfo : EIATTR_PARAM_CBANK
	.align		4
        /*00b4*/ 	.byte	0x04, 0x0a
        /*00b6*/ 	.short	(.L_67 - .L_66)
	.align		4
.L_66:
        /*00b8*/ 	.word	index@(.nv.constant0._Z45topk_temperature_softmax_sampling_kernel_bf16PK13__nv_bfloat16Pifimmm)
        /*00bc*/ 	.short	0x0380
        /*00be*/ 	.short	0x0030


	//----- nvinfo : EIATTR_SW_WAR
	.align		4
.L_67:
        /*00c0*/ 	.byte	0x04, 0x36
        /*00c2*/ 	.short	(.L_69 - .L_68)
.L_68:
        /*00c4*/ 	.word	0x00000008
.L_69:


//--------------------- .nv.callgraph             --------------------------
	.section	.nv.callgraph,"",@"SHT_CUDA_CALLGRAPH"
	.align	4
	.sectionentsize	8
	.align		4
        /*0000*/ 	.word	0x00000000
	.align		4
        /*0004*/ 	.word	0xffffffff
	.align		4
        /*0008*/ 	.word	index@(_Z15dump_top_logitsPK13__nv_bfloat16ii)
	.align		4
        /*000c*/ 	.word	index@(vprintf)
	.align		4
        /*0010*/ 	.word	0x00000000
	.align		4
        /*0014*/ 	.word	0xfffffffe
	.align		4
        /*0018*/ 	.word	0x00000000
	.align		4
        /*001c*/ 	.word	0xfffffffd
	.align		4
        /*0020*/ 	.word	0x00000000
	.align		4
        /*0024*/ 	.word	0xfffffffc


//--------------------- .nv.constant4             --------------------------
	.section	.nv.constant4,"a",@progbits
	.align	8
	.align		8
.nv.constant4:
        /*0000*/ 	.dword	vprintf
	.align		8
        /*0008*/ 	.dword	precalc_xorwow_matrix
	.align		8
        /*0010*/ 	.dword	precalc_xorwow_offset_matrix
	.align		8
        /*0018*/ 	.dword	mrg32k3aM1
	.align		8
        /*0020*/ 	.dword	mrg32k3aM2
	.align		8
        /*0028*/ 	.dword	mrg32k3aM1SubSeq
	.align		8
        /*0030*/ 	.dword	mrg32k3aM2SubSeq
	.align		8
        /*0038*/ 	.dword	mrg32k3aM1Seq
	.align		8
        /*0040*/ 	.dword	mrg32k3aM2Seq
	.align		8
        /*0048*/ 	.dword	$str
	.align		8
        /*0050*/ 	.dword	$str$1
	.align		8
        /*0058*/ 	.dword	$str$2


//--------------------- .nv.constant3             --------------------------
	.section	.nv.constant3,"a",@progbits
	.align	8
.nv.constant3:
	.type		__cr_lgamma_table,@object
	.size		__cr_lgamma_table,(.L_8 - __cr_lgamma_table)
__cr_lgamma_table:
        /*0000*/ 	.byte	0x00, 0x00, 0x00, 0x00, 0x00, 0x00, 0x00, 0x00, 0x00, 0x00, 0x00, 0x00, 0x00, 0x00, 0x00, 0x00
        /*0010*/ 	.byte	0xef, 0x39, 0xfa, 0xfe, 0x42, 0x2e, 0xe6, 0x3f, 0x02, 0x20, 0x2a, 0xfa, 0x0b, 0xab, 0xfc, 0x3f
        /*0020*/ 	.byte	0xf9, 0x2c, 0x92, 0x7c, 0xa7, 0x6c, 0x09, 0x40, 0xc9, 0x79, 0x44, 0x3c, 0x64, 0x26, 0x13, 0x40
        /*0030*/ 	.byte	0xca, 0x01, 0xcf, 0x3a, 0x27, 0x51, 0x1a, 0x40, 0x30, 0xcc, 0x2d, 0xf3, 0xe1, 0x0c, 0x21, 0x40
        /*0040*/ 	.byte	0x0d, 0xb7, 0xfc, 0x82, 0x8e, 0x35, 0x25, 0x40
.L_8:


//--------------------- .text._Z15dump_top_logitsPK13__nv_bfloat16ii --------------------------
	.section	.text._Z15dump_top_logitsPK13__nv_bfloat16ii,"ax",@progbits
	.align	128
        .global         _Z15dump_top_logitsPK13__nv_bfloat16ii
        .type           _Z15dump_top_logitsPK13__nv_bfloat16ii,@function
        .size           _Z15dump_top_logitsPK13__nv_bfloat16ii,(.L_x_120 - _Z15dump_top_logitsPK13__nv_bfloat16ii)
        .other          _Z15dump_top_logitsPK13__nv_bfloat16ii,@"STO_CUDA_ENTRY STV_DEFAULT"
_Z15dump_top_logitsPK13__nv_bfloat16ii:
.text._Z15dump_top_logitsPK13__nv_bfloat16ii:
[----:B------:R-:W0:Y:S01]  /*0000*/  LDC R1, c[0x0][0x37c] ;  /* 0x0000df00ff017b82 */ /* 0x000e220000000800 */
[----:B------:R-:W1:Y:S07]  /*0010*/  S2R R0, SR_TID.X ;  /* 0x0000000000007919 */ /* 0x000e6e0000002100 */
[----:B------:R-:W1:Y:S01]  /*0020*/  S2UR UR6, SR_CTAID.X ;  /* 0x00000000000679c3 */ /* 0x000e620000002500 */
[----:B------:R-:W2:Y:S01]  /*0030*/  LDCU UR4, c[0x0][0x2f8] ;  /* 0x00005f00ff0477ac */ /* 0x000ea20008000800 */
[----:B0-----:R-:W-:Y:S01]  /*0040*/  VIADD R1, R1, 0xfffffdf0 ;  /* 0xfffffdf001017836 */ /* 0x001fe20000000000 */
[----:B------:R-:W0:Y:S04]  /*0050*/  LDCU UR5, c[0x0][0x2fc] ;  /* 0x00005f80ff0577ac */ /* 0x000e280008000800 */
[----:B--2---:R-:W-:-:S05]  /*0060*/  IADD3 R27, P1, PT, R1, UR4, RZ ;  /* 0x00000004011b7c10 */ /* 0x004fca000ff3e0ff */
[----:B0-----:R-:W-:Y:S01]  /*0070*/  IMAD.X R26, RZ, RZ, UR5, P1 ;  /* 0x00000005ff1a7e24 */ /* 0x001fe200088e06ff */
[----:B-1----:R-:W-:-:S13]  /*0080*/  LOP3.LUT P0, RZ, R0, UR6, RZ, 0xfc, !PT ;  /* 0x0000000600ff7c12 */ /* 0x002fda000f80fcff */
[----:B------:R-:W-:Y:S05]  /*0090*/  @P0 EXIT ;  /* 0x000000000000094d */ /* 0x000fea0003800000 */
[----:B------:R-:W0:Y:S01]  /*00a0*/  LDCU UR4, c[0x0][0x38c] ;  /* 0x00007180ff0477ac */ /* 0x000e220008000800 */
[----:B------:R-:W-:Y:S02]  /*00b0*/  VIADD R25, R1, 0x100 ;  /* 0x0000010001197836 */ /* 0x000fe40000000000 */
[----:B0-----:R-:W-:-:S05]  /*00c0*/  IMAD.U32 R12, RZ, RZ, UR4 ;  /* 0x00000004ff0c7e24 */ /* 0x001fca000f8e00ff */
[----:B------:R-:W-:-:S13]  /*00d0*/  ISETP.GE.AND P0, PT, R12, 0x1, PT ;  /* 0x000000010c00780c */ /* 0x000fda0003f06270 */
[----:B------:R-:W-:Y:S05]  /*00e0*/  @!P0 BRA `(.L_x_0) ;  /* 0x0000000400408947 */ /* 0x000fea0003800000 */
[C---:B------:R-:W-:Y:S01]  /*00f0*/  ISETP.GE.U32.AND P0, PT, R12.reuse, 0x10, PT ;  /* 0x000000100c00780c */ /* 0x040fe20003f06070 */
[----:B------:R-:W-:Y:S01]  /*0100*/  HFMA2 R0, -RZ, RZ, 0, 0 ;  /* 0x00000000ff007431 */ /* 0x000fe200000001ff */
[----:B------:R-:W-:-:S04]  /*0110*/  LOP3.LUT R13, R12, 0xf, RZ, 0xc0, !PT ;  /* 0x0000000f0c0d7812 */ /* 0x000fc800078ec0ff */
[----:B------:R-:W-:-:S07]  /*0120*/  ISETP.NE.AND P1, PT, R13, RZ, PT ;  /* 0x000000ff0d00720c */ /* 0x000fce0003f25270 */
[----:B------:R-:W-:Y:S06]  /*0130*/  @!P0 BRA `(.L_x_1) ;  /* 0x0000000000588947 */ /* 0x000fec0003800000 */
[----:B------:R-:W-:Y:S01]  /*0140*/  LOP3.LUT R0, R12, 0x7ffffff0, RZ, 0xc0, !PT ;  /* 0x7ffffff00c007812 */ /* 0x000fe200078ec0ff */
[----:B------:R-:W-:Y:S01]  /*0150*/  IMAD.MOV.U32 R2, RZ, RZ, RZ ;  /* 0x000000ffff027224 */ /* 0x000fe200078e00ff */
[----:B------:R-:W-:Y:S01]  /*0160*/  MOV R7, 0xffffffff ;  /* 0xffffffff00077802 */ /* 0x000fe20000000f00 */
[----:B------:R-:W-:Y:S02]  /*0170*/  IMAD.MOV.U32 R4, RZ, RZ, -0x1 ;  /* 0xffffffffff047424 */ /* 0x000fe400078e00ff */
[----:B------:R-:W-:Y:S02]  /*0180*/  IMAD.MOV.U32 R5, RZ, RZ, -0x1 ;  /* 0xffffffffff057424 */ /* 0x000fe400078e00ff */
[----:B------:R-:W-:Y:S02]  /*0190*/  IMAD.MOV.U32 R6, RZ, RZ, -0x1 ;  /* 0xffffffffff067424 */ /* 0x000fe400078e00ff */
[----:B------:R-:W-:Y:S02]  /*01a0*/  IMAD.MOV.U32 R8, RZ, RZ, -0xeb60d36 ;  /* 0xf149f2caff087424 */ /* 0x000fe400078e00ff */
[----:B------:R-:W-:-:S02]  /*01b0*/  IMAD.MOV.U32 R9, RZ, RZ, -0xeb60d36 ;  /* 0xf149f2caff097424 */ /* 0x000fc400078e00ff */
[----:B------:R-:W-:Y:S02]  /*01c0*/  IMAD.MOV.U32 R10, RZ, RZ, -0xeb60d36 ;  /* 0xf149f2caff0a7424 */ /* 0x000fe400078e00ff */
[----:B------:R-:W-:-:S07]  /*01d0*/  IMAD.MOV.U32 R11, RZ, RZ, -0xeb60d36 ;  /* 0xf149f2caff0b7424 */ /* 0x000fce00078e00ff */
.L_x_2:
[C---:B0-----:R-:W-:Y:S01]  /*01e0*/  LEA R3, R2.reuse, R1, 0x2 ;  /* 0x0000000102037211 */ /* 0x041fe200078e10ff */
[----:B------:R-:W-:-:S04]  /*01f0*/  VIADD R2, R2, 0x10 ;  /* 0x0000001002027836 */ /* 0x000fc80000000000 */
[----:B------:R0:W-:Y:S01]  /*0200*/  STL.128 [R3], R4 ;  /* 0x0000000403007387 */ /* 0x0001e20000100c00 */
[----:B------:R-:W-:-:S03]  /*0210*/  ISETP.NE.AND P0, PT, R2, R0, PT ;  /* 0x000000000200720c */ /* 0x000fc60003f05270 */
[----:B------:R0:W-:Y:S04]  /*0220*/  STL.128 [R3+0x100], R8 ;  /* 0x0001000803007387 */ /* 0x0001e80000100c00 */
[----:B------:R0:W-:Y:S04]  /*0230*/  STL.128 [R3+0x10], R4 ;  /* 0x0000100403007387 */ /* 0x0001e80000100c00 */
[----:B------:R0:W-:Y:S04]  /*0240*/  STL.128 [R3+0x110], R8 ;  /* 0x0001100803007387 */ /* 0x0001e80000100c00 */
[----:B------:R0:W-:Y:S04]  /*0250*/  STL.128 [R3+0x20], R4 ;  /* 0x0000200403007387 */ /* 0x0001e80000100c00 */
[----:B------:R0:W-:Y:S04]  /*0260*/  STL.128 [R3+0x120], R8 ;  /* 0x0001200803007387 */ /* 0x0001e80000100c00 */
[----:B------:R0:W-:Y:S04]  /*0270*/  STL.128 [R3+0x30], R4 ;  /* 0x0000300403007387 */ /* 0x0001e80000100c00 */
[----:B------:R0:W-:Y:S01]  /*0280*/  STL.128 [R3+0x130], R8 ;  /* 0x0001300803007387 */ /* 0x0001e20000100c00 */
[----:B------:R-:W-:Y:S05]  /*0290*/  @P0 BRA `(.L_x_2) ;  /* 0xfffffffc00d00947 */ /* 0x000fea000383ffff */
.L_x_1:
[----:B------:R-:W-:Y:S05]  /*02a0*/  @!P1 BRA `(.L_x_0) ;  /* 0x0000000000d09947 */ /* 0x000fea0003800000 */
[----:B------:R-:W-:Y:S02]  /*02b0*/  ISETP.GE.U32.AND P0, PT, R13, 0x8, PT ;  /* 0x000000080d00780c */ /* 0x000fe40003f06070 */
[----:B0-----:R-:W-:-:S04]  /*02c0*/  LOP3.LUT R4, R12, 0x7, RZ, 0xc0, !PT ;  /* 0x000000070c047812 */ /* 0x001fc800078ec0ff */
[----:B------:R-:W-:-:S07]  /*02d0*/  ISETP.NE.AND P1, PT, R4, RZ, PT ;  /* 0x000000ff0400720c */ /* 0x000fce0003f25270 */
[----:B------:R-:W-:Y:S06]  /*02e0*/  @!P0 BRA `(.L_x_3) ;  /* 0x0000000000508947 */ /* 0x000fec0003800000 */
[C---:B------:R-:W-:Y:S01]  /*02f0*/  IMAD R2, R0.reuse, 0x4, R1 ;  /* 0x0000000400027824 */ /* 0x040fe200078e0201 */
[----:B------:R-:W-:Y:S01]  /*0300*/  IADD3 R0, PT, PT, R0, 0x8, RZ ;  /* 0x0000000800007810 */ /* 0x000fe20007ffe0ff */
[----:B------:R-:W-:Y:S02]  /*0310*/  IMAD.MOV.U32 R3, RZ, RZ, -0x1 ;  /* 0xffffffffff037424 */ /* 0x000fe400078e00ff */
[----:B------:R-:W-:-:S03]  /*0320*/  IMAD.MOV.U32 R5, RZ, RZ, -0xeb60d36 ;  /* 0xf149f2caff057424 */ /* 0x000fc600078e00ff */
[----:B------:R0:W-:Y:S04]  /*0330*/  STL [R2], R3 ;  /* 0x0000000302007387 */ /* 0x0001e80000100800 */
[----:B------:R0:W-:Y:S04]  /*0340*/  STL [R2+0x4], R3 ;  /* 0x0000040302007387 */ /* 0x0001e80000100800 */
        /* <DEDUP_REMOVED lines=13> */
[----:B------:R0:W-:Y:S02]  /*0420*/  STL [R2+0x11c], R5 ;  /* 0x00011c0502007387 */ /* 0x0001e40000100800 */
.L_x_3:
[----:B------:R-:W-:Y:S05]  /*0430*/  @!P1 BRA `(.L_x_0) ;  /* 0x00000000006c9947 */ /* 0x000fea0003800000 */
[----:B------:R-:W-:Y:S02]  /*0440*/  ISETP.GE.U32.AND P0, PT, R4, 0x4, PT ;  /* 0x000000040400780c */ /* 0x000fe40003f06070 */
[----:B------:R-:W-:-:S04]  /*0450*/  LOP3.LUT R6, R12, 0x3, RZ, 0xc0, !PT ;  /* 0x000000030c067812 */ /* 0x000fc800078ec0ff */
[----:B------:R-:W-:-:S07]  /*0460*/  ISETP.NE.AND P1, PT, R6, RZ, PT ;  /* 0x000000ff0600720c */ /* 0x000fce0003f25270 */
[----:B------:R-:W-:Y:S06]  /*0470*/  @!P0 BRA `(.L_x_4) ;  /* 0x0000000000308947 */ /* 0x000fec0003800000 */
[C---:B0-----:R-:W-:Y:S02]  /*0480*/  IMAD R2, R0.reuse, 0x4, R1 ;  /* 0x0000000400027824 */ /* 0x041fe400078e0201 */
[----:B------:R-:W-:Y:S02]  /*0490*/  IMAD.MOV.U32 R3, RZ, RZ, -0x1 ;  /* 0xffffffffff037424 */ /* 0x000fe400078e00ff */
[----:B------:R-:W-:Y:S02]  /*04a0*/  IMAD.MOV.U32 R5, RZ, RZ, -0xeb60d36 ;  /* 0xf149f2caff057424 */ /* 0x000fe400078e00ff */
[----:B------:R-:W-:Y:S01]  /*04b0*/  VIADD R0, R0, 0x4 ;  /* 0x0000000400007836 */ /* 0x000fe20000000000 */
[----:B------:R1:W-:Y:S04]  /*04c0*/  STL [R2], R3 ;  /* 0x0000000302007387 */ /* 0x0003e80000100800 */
[----:B------:R1:W-:Y:S04]  /*04d0*/  STL [R2+0x4], R3 ;  /* 0x0000040302007387 */ /* 0x0003e80000100800 */
[----:B------:R1:W-:Y:S04]  /*04e0*/  STL [R2+0x8], R3 ;  /* 0x0000080302007387 */ /* 0x0003e80000100800 */
[----:B------:R1:W-:Y:S04]  /*04f0*/  STL [R2+0xc], R3 ;  /* 0x00000c0302007387 */ /* 0x0003e80000100800 */
[----:B------:R1:W-:Y:S04]  /*0500*/  STL [R2+0x100], R5 ;  /* 0x0001000502007387 */ /* 0x0003e80000100800 */
[----:B------:R1:W-:Y:S04]  /*0510*/  STL [R2+0x104], R5 ;  /* 0x0001040502007387 */ /* 0x0003e80000100800 */
[----:B------:R1:W-:Y:S04]  /*0520*/  STL [R2+0x108], R5 ;  /* 0x0001080502007387 */ /* 0x0003e80000100800 */
[----:B------:R1:W-:Y:S02]  /*0530*/  STL [R2+0x10c], R5 ;  /* 0x00010c0502007387 */ /* 0x0003e40000100800 */
.L_x_4:
[----:B------:R-:W-:Y:S05]  /*0540*/  @!P1 BRA `(.L_x_0) ;  /* 0x0000000000289947 */ /* 0x000fea0003800000 */
[----:B01----:R-:W-:Y:S01]  /*0550*/  MOV R3, 0xffffffff ;  /* 0xffffffff00037802 */ /* 0x003fe20000000f00 */
[----:B------:R-:W-:Y:S01]  /*0560*/  IMAD.MOV.U32 R5, RZ, RZ, -0xeb60d36 ;  /* 0xf149f2caff057424 */ /* 0x000fe200078e00ff */
[----:B------:R-:W-:-:S06]  /*0570*/  UMOV UR4, URZ ;  /* 0x000000ff00047c82 */ /* 0x000fcc0008000000 */
.L_x_5:
[C---:B------:R-:W-:Y:S01]  /*0580*/  IMAD R2, R0.reuse, 0x4, R1 ;  /* 0x0000000400027824 */ /* 0x040fe200078e0201 */
[----:B------:R-:W-:Y:S01]  /*0590*/  UIADD3 UR4, UPT, UPT, UR4, 0x1, URZ ;  /* 0x0000000104047890 */ /* 0x000fe2000fffe0ff */
[----:B------:R-:W-:-:S03]  /*05a0*/  VIADD R0, R0, 0x1 ;  /* 0x0000000100007836 */ /* 0x000fc60000000000 */
[----:B------:R2:W-:Y:S02]  /*05b0*/  STL [R2], R3 ;  /* 0x0000000302007387 */ /* 0x0005e40000100800 */
[----:B------:R-:W-:Y:S02]  /*05c0*/  ISETP.NE.AND P0, PT, R6, UR4, PT ;  /* 0x0000000406007c0c */ /* 0x000fe4000bf05270 */
[----:B------:R2:W-:Y:S11]  /*05d0*/  STL [R2+0x100], R5 ;  /* 0x0001000502007387 */ /* 0x0005f60000100800 */
[----:B--2---:R-:W-:Y:S05]  /*05e0*/  @P0 BRA `(.L_x_5) ;  /* 0xfffffffc00e40947 */ /* 0x004fea000383ffff */
.L_x_0:
[----:B------:R-:W2:Y:S02]  /*05f0*/  LDCU UR5, c[0x0][0x388] ;  /* 0x00007100ff0577ac */ /* 0x000ea40008000800 */
[----:B--2---:R-:W-:-:S09]  /*0600*/  UISETP.GE.AND UP0, UPT, UR5, 0x1, UPT ;  /* 0x000000010500788c */ /* 0x004fd2000bf06270 */
[----:B------:R-:W-:Y:S05]  /*0610*/  BRA.U !UP0, `(.L_x_6) ;  /* 0x0000001908d47547 */ /* 0x000fea000b800000 */
[----:B------:R-:W-:Y:S01]  /*0620*/  ISETP.GE.AND P0, PT, R12, 0x2, PT ;  /* 0x000000020c00780c */ /* 0x000fe20003f06270 */
[----:B------:R-:W2:-:S12]  /*0630*/  LDCU.64 UR8, c[0x0][0x358] ;  /* 0x00006b00ff0877ac */ /* 0x000e980008000a00 */
[----:B------:R-:W-:Y:S05]  /*0640*/  @!P0 BRA `(.L_x_7) ;  /* 0x0000000c002c8947 */ /* 0x000fea0003800000 */
[----:B0-----:R-:W-:Y:S02]  /*0650*/  VIADD R8, R12, 0xffffffff ;  /* 0xffffffff0c087836 */ /* 0x001fe40000000000 */
[----:B-1----:R-:W-:-:S03]  /*0660*/  IMAD.MOV.U32 R2, RZ, RZ, RZ ;  /* 0x000000ffff027224 */ /* 0x002fc600078e00ff */
[C---:B------:R-:W-:Y:S02]  /*0670*/  LOP3.LUT R0, R8.reuse, 0xf, RZ, 0xc0, !PT ;  /* 0x0000000f08007812 */ /* 0x040fe400078ec0ff */
[----:B------:R-:W-:Y:S02]  /*0680*/  LOP3.LUT R3, R8, 0xfffffff0, RZ, 0xc0, !PT ;  /* 0xfffffff008037812 */ /* 0x000fe400078ec0ff */
[----:B------:R-:W-:Y:S02]  /*0690*/  IADD3 R0, PT, PT, R0, -0x1, RZ ;  /* 0xffffffff00007810 */ /* 0x000fe40007ffe0ff */
[----:B------:R-:W-:Y:S02]  /*06a0*/  LOP3.LUT R8, R8, 0x3, RZ, 0xc0, !PT ;  /* 0x0000000308087812 */ /* 0x000fe400078ec0ff */
[----:B------:R-:W-:Y:S01]  /*06b0*/  ISETP.GE.U32.AND P0, PT, R0, 0x7, PT ;  /* 0x000000070000780c */ /* 0x000fe20003f06070 */
[----:B------:R-:W-:-:S12]  /*06c0*/  VIADD R0, R1, 0x120 ;  /* 0x0000012001007836 */ /* 0x000fd80000000000 */
.L_x_13:
[----:B------:R-:W0:Y:S08]  /*06d0*/  LDC.64 R4, c[0x0][0x380] ;  /* 0x0000e000ff047b82 */ /* 0x000e300000000a00 */
[----:B------:R-:W1:Y:S01]  /*06e0*/  LDC R12, c[0x0][0x38c] ;  /* 0x0000e300ff0c7b82 */ /* 0x000e620000000800 */
[----:B0-----:R-:W-:-:S06]  /*06f0*/  IMAD.WIDE.U32 R4, R2, 0x2, R4 ;  /* 0x0000000202047825 */ /* 0x001fcc00078e0004 */
[----:B--2---:R-:W2:Y:S01]  /*0700*/  LDG.E.U16 R4, desc[UR8][R4.64] ;  /* 0x0000000804047981 */ /* 0x004ea2000c1e1500 */
[----:B------:R-:W-:Y:S02]  /*0710*/  HFMA2 R10, -RZ, RZ, 0, 5.9604644775390625e-08 ;  /* 0x00000001ff0a7431 */ /* 0x000fe400000001ff */
[----:B-1----:R-:W-:-:S05]  /*0720*/  VIADD R6, R12, 0xfffffffe ;  /* 0xfffffffe0c067836 */ /* 0x002fca0000000000 */
[----:B------:R-:W-:Y:S01]  /*0730*/  ISETP.GE.U32.AND P1, PT, R6, 0xf, PT ;  /* 0x0000000f0600780c */ /* 0x000fe20003f26070 */
[----:B------:R-:W-:Y:S02]  /*0740*/  IMAD.MOV.U32 R6, RZ, RZ, RZ ;  /* 0x000000ffff067224 */ /* 0x000fe400078e00ff */
[----:B--2---:R-:W-:-:S10]  /*0750*/  IMAD.U32 R9, R4, 0x10000, RZ ;  /* 0x0001000004097824 */ /* 0x004fd400078e00ff */
[----:B------:R-:W-:Y:S05]  /*0760*/  @!P1 BRA `(.L_x_8) ;  /* 0x00000004003c9947 */ /* 0x000fea0003800000 */
[----:B------:R-:W-:Y:S02]  /*0770*/  IMAD.MOV.U32 R10, RZ, RZ, RZ ;  /* 0x000000ffff0a7224 */ /* 0x000fe400078e00ff */
[----:B------:R-:W-:Y:S02]  /*0780*/  IMAD.MOV.U32 R11, RZ, RZ, R0 ;  /* 0x000000ffff0b7224 */ /* 0x000fe400078e0000 */
[----:B------:R-:W-:-:S07]  /*0790*/  IMAD.MOV.U32 R6, RZ, RZ, RZ ;  /* 0x000000ffff067224 */ /* 0x000fce00078e00ff */
.L_x_9:
[----:B------:R-:W-:Y:S01]  /*07a0*/  MOV R14, R6 ;  /* 0x00000006000e7202 */ /* 0x000fe20000000f00 */
[----:B------:R-:W2:Y:S04]  /*07b0*/  LDL R4, [R11+-0x1c] ;  /* 0xffffe4000b047983 */ /* 0x000ea80000100800 */
[----:B------:R-:W-:-:S05]  /*07c0*/  IMAD R6, R14, 0x4, R25 ;  /* 0x000000040e067824 */ /* 0x000fca00078e0219 */
[----:B------:R-:W2:Y:S02]  /*07d0*/  LDL R5, [R6] ;  /* 0x0000000006057983 */ /* 0x000ea40000100800 */
[----:B--2---:R-:W-:Y:S02]  /*07e0*/  FSETP.GEU.AND P1, PT, R4, R5, PT ;  /* 0x000000050400720b */ /* 0x004fe40003f2e000 */
[----:B------:R-:W2:Y:S11]  /*07f0*/  LDL.64 R4, [R11+-0x18] ;  /* 0xffffe8000b047983 */ /* 0x000eb60000100a00 */
[----:B------:R-:W-:-:S04]  /*0800*/  @!P1 VIADD R14, R10, 0x1 ;  /* 0x000000010a0e9836 */ /* 0x000fc80000000000 */
[----:B------:R-:W-:-:S06]  /*0810*/  IMAD R13, R14, 0x4, R25 ;  /* 0x000000040e0d7824 */ /* 0x000fcc00078e0219 */
[----:B------:R-:W2:Y:S02]  /*0820*/  LDL R13, [R13] ;  /* 0x000000000d0d7983 */ /* 0x000ea40000100800 */
[----:B--2---:R-:W-:-:S13]  /*0830*/  FSETP.GEU.AND P1, PT, R4, R13, PT ;  /* 0x0000000d0400720b */ /* 0x004fda0003f2e000 */
[----:B------:R-:W-:-:S05]  /*0840*/  @!P1 VIADD R14, R10, 0x2 ;  /* 0x000000020a0e9836 */ /* 0x000fca0000000000 */
[----:B------:R-:W-:-:S05]  /*0850*/  LEA R15, R14, R25, 0x2 ;  /* 0x000000190e0f7211 */ /* 0x000fca00078e10ff */
[----:B------:R-:W2:Y:S02]  /*0860*/  LDL R4, [R15] ;  /* 0x000000000f047983 */ /* 0x000ea40000100800 */
[----:B--2---:R-:W-:Y:S02]  /*0870*/  FSETP.GEU.AND P1, PT, R5, R4, PT ;  /* 0x000000040500720b */ /* 0x004fe40003f2e000 */
[----:B------:R-:W2:Y:S11]  /*0880*/  LDL.128 R4, [R11+-0x10] ;  /* 0xfffff0000b047983 */ /* 0x000eb60000100c00 */
[----:B------:R-:W-:-:S04]  /*0890*/  @!P1 VIADD R14, R10, 0x3 ;  /* 0x000000030a0e9836 */ /* 0x000fc80000000000 */
[----:B------:R-:W-:-:S05]  /*08a0*/  IMAD R16, R14, 0x4, R25 ;  /* 0x000000040e107824 */ /* 0x000fca00078e0219 */
[----:B------:R-:W2:Y:S02]  /*08b0*/  LDL R17, [R16] ;  /* 0x0000000010117983 */ /* 0x000ea40000100800 */
[----:B--2---:R-:W-:-:S13]  /*08c0*/  FSETP.GEU.AND P1, PT, R4, R17, PT ;  /* 0x000000110400720b */ /* 0x004fda0003f2e000 */
[----:B------:R-:W-:-:S04]  /*08d0*/  @!P1 VIADD R14, R10, 0x4 ;  /* 0x000000040a0e9836 */ /* 0x000fc80000000000 */
[----:B------:R-:W-:-:S06]  /*08e0*/  IMAD R4, R14, 0x4, R25 ;  /* 0x000000040e047824 */ /* 0x000fcc00078e0219 */
[----:B------:R-:W2:Y:S02]  /*08f0*/  LDL R4, [R4] ;  /* 0x0000000004047983 */ /* 0x000ea40000100800 */
[----:B--2---:R-:W-:-:S13]  /*0900*/  FSETP.GEU.AND P1, PT, R5, R4, PT ;  /* 0x000000040500720b */ /* 0x004fda0003f2e000 */
[----:B------:R-:W-:-:S05]  /*0910*/  @!P1 IADD3 R14, PT, PT, R10, 0x5, RZ ;  /* 0x000000050a0e9810 */ /* 0x000fca0007ffe0ff */
[----:B------:R-:W-:-:S06]  /*0920*/  IMAD R13, R14, 0x4, R25 ;  /* 0x000000040e0d7824 */ /* 0x000fcc00078e0219 */
[----:B------:R-:W2:Y:S02]  /*0930*/  LDL R13, [R13] ;  /* 0x000000000d0d7983 */ /* 0x000ea40000100800 */
[----:B--2---:R-:W-:-:S13]  /*0940*/  FSETP.GEU.AND P1, PT, R6, R13, PT ;  /* 0x0000000d0600720b */ /* 0x004fda0003f2e000 */
[----:B------:R-:W-:-:S04]  /*0950*/  @!P1 VIADD R14, R10, 0x6 ;  /* 0x000000060a0e9836 */ /* 0x000fc80000000000 */
[----:B------:R-:W-:-:S05]  /*0960*/  IMAD R15, R14, 0x4, R25 ;  /* 0x000000040e0f7824 */ /* 0x000fca00078e0219 */
[----:B------:R-:W2:Y:S02]  /*0970*/  LDL R6, [R15] ;  /* 0x000000000f067983 */ /* 0x000ea40000100800 */
[----:B--2---:R-:W-:Y:S02]  /*0980*/  FSETP.GEU.AND P1, PT, R7, R6, PT ;  /* 0x000000060700720b */ /* 0x004fe40003f2e000 */
[----:B------:R-:W2:Y:S11]  /*0990*/  LDL.128 R4, [R11] ;  /* 0x000000000b047983 */ /* 0x000eb60000100c00 */
[----:B------:R-:W-:-:S05]  /*09a0*/  @!P1 VIADD R14, R10, 0x7 ;  /* 0x000000070a0e9836 */ /* 0x000fca0000000000 */
[----:B------:R-:W-:-:S05]  /*09b0*/  LEA R16, R14, R25, 0x2 ;  /* 0x000000190e107211 */ /* 0x000fca00078e10ff */
[----:B------:R-:W2:Y:S02]  /*09c0*/  LDL R17, [R16] ;  /* 0x0000000010117983 */ /* 0x000ea40000100800 */
[----:B--2---:R-:W-:-:S13]  /*09d0*/  FSETP.GEU.AND P1, PT, R4, R17, PT ;  /* 0x000000110400720b */ /* 0x004fda0003f2e000 */
[----:B------:R-:W-:-:S04]  /*09e0*/  @!P1 VIADD R14, R10, 0x8 ;  /* 0x000000080a0e9836 */ /* 0x000fc80000000000 */
[----:B------:R-:W-:-:S06]  /*09f0*/  IMAD R4, R14, 0x4, R25 ;  /* 0x000000040e047824 */ /* 0x000fcc00078e0219 */
[----:B------:R-:W2:Y:S02]  /*0a00*/  LDL R4, [R4] ;  /* 0x0000000004047983 */ /* 0x000ea40000100800 */
[----:B--2---:R-:W-:-:S13]  /*0a10*/  FSETP.GEU.AND P1, PT, R5, R4, PT ;  /* 0x000000040500720b */ /* 0x004fda0003f2e000 */
[----:B------:R-:W-:-:S04]  /*0a20*/  @!P1 VIADD R14, R10, 0x9 ;  /* 0x000000090a0e9836 */ /* 0x000fc80000000000 */
[----:B------:R-:W-:-:S06]  /*0a30*/  IMAD R13, R14, 0x4, R25 ;  /* 0x000000040e0d7824 */ /* 0x000fcc00078e0219 */
[----:B------:R-:W2:Y:S02]  /*0a40*/  LDL R13, [R13] ;  /* 0x000000000d0d7983 */ /* 0x000ea40000100800 */
[----:B--2---:R-:W-:-:S13]  /*0a50*/  FSETP.GEU.AND P1, PT, R6, R13, PT ;  /* 0x0000000d0600720b */ /* 0x004fda0003f2e000 */
[----:B------:R-:W-:-:S05]  /*0a60*/  @!P1 IADD3 R14, PT, PT, R10, 0xa, RZ ;  /* 0x0000000a0a0e9810 */ /* 0x000fca0007ffe0ff */
[----:B------:R-:W-:-:S05]  /*0a70*/  IMAD R15, R14, 0x4, R25 ;  /* 0x000000040e0f7824 */ /* 0x000fca00078e0219 */
[----:B------:R-:W2:Y:S02]  /*0a80*/  LDL R6, [R15] ;  /* 0x000000000f067983 */ /* 0x000ea40000100800 */
[----:B--2---:R-:W-:Y:S02]  /*0a90*/  FSETP.GEU.AND P1, PT, R7, R6, PT ;  /* 0x000000060700720b */ /* 0x004fe40003f2e000 */
[----:B------:R-:W2:Y:S11]  /*0aa0*/  LDL.128 R4, [R11+0x10] ;  /* 0x000010000b047983 */ /* 0x000eb60000100c00 */
[----:B------:R-:W-:-:S04]  /*0ab0*/  @!P1 VIADD R14, R10, 0xb ;  /* 0x0000000b0a0e9836 */ /* 0x000fc80000000000 */
[----:B------:R-:W-:-:S05]  /*0ac0*/  IMAD R16, R14, 0x4, R25 ;  /* 0x000000040e107824 */ /* 0x000fca00078e0219 */
[----:B------:R-:W2:Y:S02]  /*0ad0*/  LDL R17, [R16] ;  /* 0x0000000010117983 */ /* 0x000ea40000100800 */
[----:B--2---:R-:W-:-:S13]  /*0ae0*/  FSETP.GEU.AND P1, PT, R4, R17, PT ;  /* 0x000000110400720b */ /* 0x004fda0003f2e000 */
[----:B------:R-:W-:-:S05]  /*0af0*/  @!P1 VIADD R14, R10, 0xc ;  /* 0x0000000c0a0e9836 */ /* 0x000fca0000000000 */
[----:B------:R-:W-:-:S06]  /*0b00*/  LEA R4, R14, R25, 0x2 ;  /* 0x000000190e047211 */ /* 0x000fcc00078e10ff */
[----:B------:R-:W2:Y:S02]  /*0b10*/  LDL R4, [R4] ;  /* 0x0000000004047983 */ /* 0x000ea40000100800 */
[----:B--2---:R-:W-:Y:S02]  /*0b20*/  FSETP.GEU.AND P1, PT, R5, R4, PT ;  /* 0x000000040500720b */ /* 0x004fe40003f2e000 */
[----:B------:R0:W2:Y:S11]  /*0b30*/  LDL R4, [R11+0x20] ;  /* 0x000020000b047983 */ /* 0x0000b60000100800 */
[----:B------:R-:W-:-:S04]  /*0b40*/  @!P1 VIADD R14, R10, 0xd ;  /* 0x0000000d0a0e9836 */ /* 0x000fc80000000000 */
[----:B------:R-:W-:-:S06]  /*0b50*/  IMAD R5, R14, 0x4, R25 ;  /* 0x000000040e057824 */ /* 0x000fcc00078e0219 */
[----:B------:R-:W3:Y:S02]  /*0b60*/  LDL R5, [R5] ;  /* 0x0000000005057983 */ /* 0x000ee40000100800 */
[----:B---3--:R-:W-:-:S13]  /*0b70*/  FSETP.GEU.AND P1, PT, R6, R5, PT ;  /* 0x000000050600720b */ /* 0x008fda0003f2e000 */
[----:B------:R-:W-:-:S04]  /*0b80*/  @!P1 VIADD R14, R10, 0xe ;  /* 0x0000000e0a0e9836 */ /* 0x000fc80000000000 */
[----:B------:R-:W-:-:S05]  /*0b90*/  IMAD R13, R14, 0x4, R25 ;  /* 0x000000040e0d7824 */ /* 0x000fca00078e0219 */
[----:B------:R-:W3:Y:S02]  /*0ba0*/  LDL R6, [R13] ;  /* 0x000000000d067983 */ /* 0x000ee40000100800 */
[----:B---3--:R-:W-:-:S13]  /*0bb0*/  FSETP.GEU.AND P1, PT, R7, R6, PT ;  /* 0x000000060700720b */ /* 0x008fda0003f2e000 */
[----:B------:R-:W-:-:S05]  /*0bc0*/  @!P1 IADD3 R14, PT, PT, R10, 0xf, RZ ;  /* 0x0000000f0a0e9810 */ /* 0x000fca0007ffe0ff */
[----:B------:R-:W-:-:S06]  /*0bd0*/  IMAD R7, R14, 0x4, R25 ;  /* 0x000000040e077824 */ /* 0x000fcc00078e0219 */
[----:B------:R-:W2:Y:S01]  /*0be0*/  LDL R7, [R7] ;  /* 0x0000000007077983 */ /* 0x000ea20000100800 */
[----:B------:R-:W-:-:S05]  /*0bf0*/  VIADD R10, R10, 0x10 ;  /* 0x000000100a0a7836 */ /* 0x000fca0000000000 */
[----:B------:R-:W-:Y:S01]  /*0c00*/  ISETP.NE.AND P2, PT, R10, R3, PT ;  /* 0x000000030a00720c */ /* 0x000fe20003f45270 */
[----:B0-----:R-:W-:Y:S01]  /*0c10*/  VIADD R11, R11, 0x40 ;  /* 0x000000400b0b7836 */ /* 0x001fe20000000000 */
[----:B--2---:R-:W-:-:S04]  /*0c20*/  FSETP.GEU.AND P1, PT, R4, R7, PT ;  /* 0x000000070400720b */ /* 0x004fc80003f2e000 */
[----:B------:R-:W-:-:S07]  /*0c30*/  SEL R6, R10, R14, !P1 ;  /* 0x0000000e0a067207 */ /* 0x000fce0004800000 */
[----:B------:R-:W-:Y:S05]  /*0c40*/  @P2 BRA `(.L_x_9) ;  /* 0xfffffff800d42947 */ /* 0x000fea000383ffff */
[----:B------:R-:W-:-:S07]  /*0c50*/  VIADD R10, R10, 0x1 ;  /* 0x000000010a0a7836 */ /* 0x000fce0000000000 */
.L_x_8:
[----:B------:R-:W-:-:S04]  /*0c60*/  IADD3 R4, PT, PT, R12, -0x1, RZ ;  /* 0xffffffff0c047810 */ /* 0x000fc80007ffe0ff */
[----:B------:R-:W-:-:S13]  /*0c70*/  LOP3.LUT P1, RZ, R4, 0xf, RZ, 0xc0, !PT ;  /* 0x0000000f04ff7812 */ /* 0x000fda000782c0ff */
[----:B------:R-:W-:Y:S05]  /*0c80*/  @!P1 BRA `(.L_x_10) ;  /* 0x0000000400709947 */ /* 0x000fea0003800000 */
[----:B------:R-:W-:Y:S01]  /*0c90*/  LOP3.LUT P1, RZ, R4, 0x7, RZ, 0xc0, !PT ;  /* 0x0000000704ff7812 */ /* 0x000fe2000782c0ff */
[----:B------:R-:W-:-:S12]  /*0ca0*/  @!P0 BRA `(.L_x_11) ;  /* 0x0000000000a88947 */ /* 0x000fd80003800000 */
[--C-:B------:R-:W-:Y:S02]  /*0cb0*/  IMAD R11, R6, 0x4, R25.reuse ;  /* 0x00000004060b7824 */ /* 0x100fe400078e0219 */
[----:B------:R-:W-:-:S03]  /*0cc0*/  IMAD R5, R10, 0x4, R25 ;  /* 0x000000040a057824 */ /* 0x000fc600078e0219 */
[----:B------:R-:W2:Y:S04]  /*0cd0*/  LDL R14, [R11] ;  /* 0x000000000b0e7983 */ /* 0x000ea80000100800 */
[----:B------:R-:W2:Y:S02]  /*0ce0*/  LDL R7, [R5] ;  /* 0x0000000005077983 */ /* 0x000ea40000100800 */
[----:B--2---:R-:W-:Y:S02]  /*0cf0*/  FSETP.GEU.AND P2, PT, R7, R14, PT ;  /* 0x0000000e0700720b */ /* 0x004fe40003f4e000 */
[----:B------:R-:W2:Y:S02]  /*0d00*/  LDL R7, [R5+0x4] ;  /* 0x0000040005077983 */ /* 0x000ea40000100800 */
[----:B------:R-:W-:-:S05]  /*0d10*/  SEL R6, R10, R6, !P2 ;  /* 0x000000060a067207 */ /* 0x000fca0005000000 */
[----:B------:R-:W-:-:S05]  /*0d20*/  IMAD R13, R6, 0x4, R25 ;  /* 0x00000004060d7824 */ /* 0x000fca00078e0219 */
[----:B------:R-:W2:Y:S02]  /*0d30*/  LDL R14, [R13] ;  /* 0x000000000d0e7983 */ /* 0x000ea40000100800 */
[----:B--2---:R-:W-:Y:S02]  /*0d40*/  FSETP.GEU.AND P2, PT, R7, R14, PT ;  /* 0x0000000e0700720b */ /* 0x004fe40003f4e000 */
[----:B------:R-:W2:Y:S11]  /*0d50*/  LDL R7, [R5+0x8] ;  /* 0x0000080005077983 */ /* 0x000eb60000100800 */
[----:B------:R-:W-:-:S05]  /*0d60*/  @!P2 VIADD R6, R10, 0x1 ;  /* 0x000000010a06a836 */ /* 0x000fca0000000000 */
[----:B------:R-:W-:-:S06]  /*0d70*/  LEA R14, R6, R25, 0x2 ;  /* 0x00000019060e7211 */ /* 0x000fcc00078e10ff */
[----:B------:R-:W2:Y:S02]  /*0d80*/  LDL R14, [R14] ;  /* 0x000000000e0e7983 */ /* 0x000ea40000100800 */
[----:B--2---:R-:W-:Y:S02]  /*0d90*/  FSETP.GEU.AND P2, PT, R7, R14, PT ;  /* 0x0000000e0700720b */ /* 0x004fe40003f4e000 */
[----:B------:R-:W2:Y:S11]  /*0da0*/  LDL R7, [R5+0xc] ;  /* 0x00000c0005077983 */ /* 0x000eb60000100800 */
[----:B------:R-:W-:-:S04]  /*0db0*/  @!P2 VIADD R6, R10, 0x2 ;  /* 0x000000020a06a836 */ /* 0x000fc80000000000 */
[----:B------:R-:W-:-:S05]  /*0dc0*/  IMAD R11, R6, 0x4, R25 ;  /* 0x00000004060b7824 */ /* 0x000fca00078e0219 */
        /* <DEDUP_REMOVED lines=8> */
[----:B------:R-:W-:-:S05]  /*0e50*/  @!P2 IADD3 R6, PT, PT, R10, 0x4, RZ ;  /* 0x000000040a06a810 */ /* 0x000fca0007ffe0ff */
[----:B------:R-:W-:-:S06]  /*0e60*/  IMAD R14, R6, 0x4, R25 ;  /* 0x00000004060e7824 */ /* 0x000fcc00078e0219 */
        /* <DEDUP_REMOVED lines=8> */
[----:B------:R-:W-:-:S05]  /*0ef0*/  @!P2 VIADD R6, R10, 0x6 ;  /* 0x000000060a06a836 */ /* 0x000fca0000000000 */
[----:B------:R-:W-:-:S05]  /*0f00*/  LEA R13, R6, R25, 0x2 ;  /* 0x00000019060d7211 */ /* 0x000fca00078e10ff */
[----:B------:R-:W2:Y:S02]  /*0f10*/  LDL R16, [R13] ;  /* 0x000000000d107983 */ /* 0x000ea40000100800 */
[----:B--2---:R-:W-:-:S13]  /*0f20*/  FSETP.GEU.AND P2, PT, R7, R16, PT ;  /* 0x000000100700720b */ /* 0x004fda0003f4e000 */
[C---:B------:R-:W-:Y:S02]  /*0f30*/  @!P2 VIADD R6, R10.reuse, 0x7 ;  /* 0x000000070a06a836 */ /* 0x040fe40000000000 */
[----:B------:R-:W-:-:S07]  /*0f40*/  VIADD R10, R10, 0x8 ;  /* 0x000000080a0a7836 */ /* 0x000fce0000000000 */
.L_x_11:
[----:B------:R-:W-:Y:S05]  /*0f50*/  @!P1 BRA `(.L_x_10) ;  /* 0x0000000000bc9947 */ /* 0x000fea0003800000 */
[----:B------:R-:W-:Y:S02]  /*0f60*/  LOP3.LUT R4, R4, 0x7, RZ, 0xc0, !PT ;  /* 0x0000000704047812 */ /* 0x000fe400078ec0ff */
[----:B------:R-:W-:-:S03]  /*0f70*/  ISETP.NE.AND P2, PT, R8, RZ, PT ;  /* 0x000000ff0800720c */ /* 0x000fc60003f45270 */
[----:B------:R-:W-:-:S05]  /*0f80*/  VIADD R4, R4, 0xffffffff ;  /* 0xffffffff04047836 */ /* 0x000fca0000000000 */
[----:B------:R-:W-:-:S13]  /*0f90*/  ISETP.GE.U32.AND P1, PT, R4, 0x3, PT ;  /* 0x000000030400780c */ /* 0x000fda0003f26070 */
[----:B------:R-:W-:Y:S05]  /*0fa0*/  @!P1 BRA `(.L_x_12) ;  /* 0x0000000000589947 */ /* 0x000fea0003800000 */
[----:B------:R-:W-:Y:S01]  /*0fb0*/  IMAD R7, R6, 0x4, R25 ;  /* 0x0000000406077824 */ /* 0x000fe200078e0219 */
[----:B------:R-:W-:-:S04]  /*0fc0*/  LEA R4, R10, R25, 0x2 ;  /* 0x000000190a047211 */ /* 0x000fc800078e10ff */
        /* <DEDUP_REMOVED lines=20> */
.L_x_12:
[----:B------:R-:W-:Y:S05]  /*1110*/  @!P2 BRA `(.L_x_10) ;  /* 0x00000000004ca947 */ /* 0x000fea0003800000 */
[--C-:B------:R-:W-:Y:S02]  /*1120*/  IMAD R7, R6, 0x4, R25.reuse ;  /* 0x0000000406077824 */ /* 0x100fe400078e0219 */
[----:B------:R-:W-:-:S03]  /*1130*/  IMAD R4, R10, 0x4, R25 ;  /* 0x000000040a047824 */ /* 0x000fc600078e0219 */
[----:B------:R-:W2:Y:S04]  /*1140*/  LDL R14, [R7] ;  /* 0x00000000070e7983 */ /* 0x000ea80000100800 */
[----:B------:R-:W2:Y:S01]  /*1150*/  LDL R5, [R4] ;  /* 0x0000000004057983 */ /* 0x000ea20000100800 */
[----:B------:R-:W-:Y:S02]  /*1160*/  ISETP.NE.AND P2, PT, R8, 0x1, PT ;  /* 0x000000010800780c */ /* 0x000fe40003f45270 */
[----:B--2---:R-:W-:-:S04]  /*1170*/  FSETP.GEU.AND P1, PT, R5, R14, PT ;  /* 0x0000000e0500720b */ /* 0x004fc80003f2e000 */
[----:B------:R-:W-:-:S07]  /*1180*/  SEL R6, R10, R6, !P1 ;  /* 0x000000060a067207 */ /* 0x000fce0004800000 */
[----:B------:R-:W-:Y:S05]  /*1190*/  @!P2 BRA `(.L_x_10) ;  /* 0x00000000002ca947 */ /* 0x000fea0003800000 */
[----:B------:R-:W-:Y:S01]  /*11a0*/  LEA R7, R6, R25, 0x2 ;  /* 0x0000001906077211 */ /* 0x000fe200078e10ff */
[----:B------:R-:W2:Y:S04]  /*11b0*/  LDL R5, [R4+0x4] ;  /* 0x0000040004057983 */ /* 0x000ea80000100800 */
[----:B------:R-:W2:Y:S01]  /*11c0*/  LDL R14, [R7] ;  /* 0x00000000070e7983 */ /* 0x000ea20000100800 */
[----:B------:R-:W-:Y:S02]  /*11d0*/  ISETP.NE.AND P2, PT, R8, 0x2, PT ;  /* 0x000000020800780c */ /* 0x000fe40003f45270 */
[----:B--2---:R-:W-:-:S11]  /*11e0*/  FSETP.GEU.AND P1, PT, R5, R14, PT ;  /* 0x0000000e0500720b */ /* 0x004fd60003f2e000 */
[----:B------:R-:W2:Y:S02]  /*11f0*/  @P2 LDL R5, [R4+0x8] ;  /* 0x0000080004052983 */ /* 0x000ea40000100800 */
[----:B------:R-:W-:-:S04]  /*1200*/  @!P1 VIADD R6, R10, 0x1 ;  /* 0x000000010a069836 */ /* 0x000fc80000000000 */
[----:B------:R-:W-:-:S05]  /*1210*/  @P2 IMAD R11, R6, 0x4, R25 ;  /* 0x00000004060b2824 */ /* 0x000fca00078e0219 */
[----:B------:R-:W2:Y:S02]  /*1220*/  @P2 LDL R14, [R11] ;  /* 0x000000000b0e2983 */ /* 0x000ea40000100800 */
[----:B--2---:R-:W-:-:S13]  /*1230*/  FSETP.GEU.OR P1, PT, R5, R14, !P2 ;  /* 0x0000000e0500720b */ /* 0x004fda000572e400 */
[----:B------:R-:W-:-:S07]  /*1240*/  @!P1 VIADD R6, R10, 0x2 ;  /* 0x000000020a069836 */ /* 0x000fce0000000000 */
.L_x_10:
[----:B------:R-:W-:Y:S01]  /*1250*/  IMAD R6, R6, 0x4, R1 ;  /* 0x0000000406067824 */ /* 0x000fe200078e0201 */
[----:B------:R-:W0:Y:S04]  /*1260*/  LDCU UR4, c[0x0][0x388] ;  /* 0x00007100ff0477ac */ /* 0x000e280008000800 */
[----:B------:R-:W2:Y:S02]  /*1270*/  LDL R4, [R6+0x100] ;  /* 0x0001000006047983 */ /* 0x000ea40000100800 */
[----:B--2---:R-:W-:Y:S02]  /*1280*/  FSETP.GT.AND P1, PT, R9, R4, PT ;  /* 0x000000040900720b */ /* 0x004fe40003f24000 */
[----:B------:R-:W-:-:S11]  /*1290*/  IADD3 R4, PT, PT, R2, 0x1, RZ ;  /* 0x0000000102047810 */ /* 0x000fd60007ffe0ff */
[----:B------:R1:W-:Y:S04]  /*12a0*/  @P1 STL [R6+0x100], R9 ;  /* 0x0001000906001387 */ /* 0x0003e80000100800 */
[----:B------:R1:W-:Y:S01]  /*12b0*/  @P1 STL [R6], R2 ;  /* 0x0000000206001387 */ /* 0x0003e20000100800 */
[----:B0-----:R-:W-:-:S13]  /*12c0*/  ISETP.NE.AND P1, PT, R4, UR4, PT ;  /* 0x0000000404007c0c */ /* 0x001fda000bf25270 */
[----:B-1----:R-:W-:Y:S05]  /*12d0*/  @!P1 BRA `(.L_x_6) ;  /* 0x0000000c00a49947 */ /* 0x002fea0003800000 */
[----:B------:R-:W-:Y:S01]  /*12e0*/  IMAD.MOV.U32 R2, RZ, RZ, R4 ;  /* 0x000000ffff027224 */ /* 0x000fe200078e0004 */
[----:B------:R-:W-:Y:S06]  /*12f0*/  BRA `(.L_x_13) ;  /* 0xfffffff000f47947 */ /* 0x000fec000383ffff */
.L_x_7:
[----:B------:R-:W-:Y:S01]  /*1300*/  UISETP.GE.U32.AND UP0, UPT, UR5, 0x10, UPT ;  /* 0x000000100500788c */ /* 0x000fe2000bf06070 */
[----:B------:R-:W-:Y:S01]  /*1310*/  IMAD.MOV.U32 R0, RZ, RZ, RZ ;  /* 0x000000ffff007224 */ /* 0x000fe200078e00ff */
[----:B------:R-:W-:-:S07]  /*1320*/  ULOP3.LUT UR4, UR5, 0xf, URZ, 0xc0, !UPT ;  /* 0x0000000f05047892 */ /* 0x000fce000f8ec0ff */
[----:B------:R-:W-:Y:S05]  /*1330*/  BRA.U !UP0, `(.L_x_14) ;  /* 0x0000000508b47547 */ /* 0x000fea000b800000 */
[----:B0-----:R-:W3:Y:S01]  /*1340*/  LDL R6, [R1+0x100] ;  /* 0x0001000001067983 */ /* 0x001ee20000100800 */
[----:B-1----:R-:W0:Y:S03]  /*1350*/  LDC.64 R2, c[0x0][0x380] ;  /* 0x0000e000ff027b82 */ /* 0x002e260000000a00 */
[----:B------:R1:W5:Y:S01]  /*1360*/  LDL R4, [R1] ;  /* 0x0000000001047983 */ /* 0x0003620000100800 */
[----:B------:R-:W-:Y:S01]  /*1370*/  ULOP3.LUT UR6, UR5, 0x7ffffff0, URZ, 0xc0, !UPT ;  /* 0x7ffffff005067892 */ /* 0x000fe2000f8ec0ff */
[----:B------:R-:W-:-:S05]  /*1380*/  IMAD.MOV.U32 R5, RZ, RZ, RZ ;  /* 0x000000ffff057224 */ /* 0x000fca00078e00ff */
[----:B------:R-:W-:Y:S01]  /*1390*/  IMAD.U32 R0, RZ, RZ, UR6 ;  /* 0x00000006ff007e24 */ /* 0x000fe2000f8e00ff */
[----:B01-3--:R-:W-:-:S07]  /*13a0*/  MOV R7, R6 ;  /* 0x0000000600077202 */ /* 0x00bfce0000000f00 */
.L_x_15:
[----:B------:R-:W-:-:S05]  /*13b0*/  IMAD.WIDE.U32 R8, R5, 0x2, R2 ;  /* 0x0000000205087825 */ /* 0x000fca00078e0002 */
[----:B--2---:R-:W2:Y:S04]  /*13c0*/  LDG.E.U16 R11, desc[UR8][R8.64] ;  /* 0x00000008080b7981 */ /* 0x004ea8000c1e1500 */
[----:B------:R-:W3:Y:S04]  /*13d0*/  LDG.E.U16 R19, desc[UR8][R8.64+0x2] ;  /* 0x0000020808137981 */ /* 0x000ee8000c1e1500 */
[----:B------:R-:W4:Y:S04]  /*13e0*/  LDG.E.U16 R18, desc[UR8][R8.64+0x4] ;  /* 0x0000040808127981 */ /* 0x000f28000c1e1500 */
[----:B------:R-:W4:Y:S04]  /*13f0*/  LDG.E.U16 R22, desc[UR8][R8.64+0x6] ;  /* 0x0000060808167981 */ /* 0x000f28000c1e1500 */
[----:B------:R-:W4:Y:S04]  /*1400*/  LDG.E.U16 R21, desc[UR8][R8.64+0x8] ;  /* 0x0000080808157981 */ /* 0x000f28000c1e1500 */
[----:B------:R-:W4:Y:S04]  /*1410*/  LDG.E.U16 R17, desc[UR8][R8.64+0xa] ;  /* 0x00000a0808117981 */ /* 0x000f28000c1e1500 */
[----:B------:R-:W4:Y:S04]  /*1420*/  LDG.E.U16 R16, desc[UR8][R8.64+0xc] ;  /* 0x00000c0808107981 */ /* 0x000f28000c1e1500 */
[----:B------:R-:W4:Y:S04]  /*1430*/  LDG.E.U16 R15, desc[UR8][R8.64+0xe] ;  /* 0x00000e08080f7981 */ /* 0x000f28000c1e1500 */
[----:B------:R-:W4:Y:S04]  /*1440*/  LDG.E.U16 R10, desc[UR8][R8.64+0x10] ;  /* 0x00001008080a7981 */ /* 0x000f28000c1e1500 */
[----:B------:R-:W4:Y:S04]  /*1450*/  LDG.E.U16 R14, desc[UR8][R8.64+0x12] ;  /* 0x00001208080e7981 */ /* 0x000f28000c1e1500 */
[----:B------:R-:W4:Y:S01]  /*1460*/  LDG.E.U16 R13, desc[UR8][R8.64+0x14] ;  /* 0x00001408080d7981 */ /* 0x000f22000c1e1500 */
[----:B--2---:R-:W-:-:S03]  /*1470*/  IMAD.U32 R20, R11, 0x10000, RZ ;  /* 0x000100000b147824 */ /* 0x004fc600078e00ff */
[----:B------:R-:W2:Y:S02]  /*1480*/  LDG.E.U16 R11, desc[UR8][R8.64+0x16] ;  /* 0x00001608080b7981 */ /* 0x000ea4000c1e1500 */
[----:B------:R-:W-:Y:S01]  /*1490*/  FSETP.GT.AND P1, PT, R20, R7, PT ;  /* 0x000000071400720b */ /* 0x000fe20003f24000 */
[----:B---3--:R-:W-:-:S03]  /*14a0*/  IMAD.U32 R19, R19, 0x10000, RZ ;  /* 0x0001000013137824 */ /* 0x008fc600078e00ff */
[C---:B------:R-:W-:Y:S02]  /*14b0*/  FSEL R24, R20.reuse, R7, P1 ;  /* 0x0000000714187208 */ /* 0x040fe40000800000 */
[----:B------:R-:W-:Y:S01]  /*14c0*/  FSEL R20, R20, R6, P1 ;  /* 0x0000000614147208 */ /* 0x000fe20000800000 */
[----:B------:R-:W3:Y:S01]  /*14d0*/  LDG.E.U16 R7, desc[UR8][R8.64+0x1a] ;  /* 0x00001a0808077981 */ /* 0x000ee2000c1e1500 */
[----:B------:R-:W-:-:S03]  /*14e0*/  FSETP.GT.AND P0, PT, R19, R24, PT ;  /* 0x000000181300720b */ /* 0x000fc60003f04000 */
[----:B------:R-:W3:Y:S01]  /*14f0*/  LDG.E.U16 R6, desc[UR8][R8.64+0x18] ;  /* 0x0000180808067981 */ /* 0x000ee2000c1e1500 */
[C---:B------:R-:W-:Y:S02]  /*1500*/  FSEL R20, R19.reuse, R20, P0 ;  /* 0x0000001413147208 */ /* 0x040fe40000000000 */
[----:B------:R-:W-:Y:S01]  /*1510*/  FSEL R19, R19, R24, P0 ;  /* 0x0000001813137208 */ /* 0x000fe20000000000 */
[----:B----4-:R-:W-:-:S05]  /*1520*/  IMAD.U32 R24, R18, 0x10000, RZ ;  /* 0x0001000012187824 */ /* 0x010fca00078e00ff */
[----:B------:R-:W-:-:S04]  /*1530*/  FSETP.GT.AND P4, PT, R24, R19, PT ;  /* 0x000000131800720b */ /* 0x000fc80003f84000 */
[C---:B------:R-:W-:Y:S02]  /*1540*/  FSEL R18, R24.reuse, R20, P4 ;  /* 0x0000001418127208 */ /* 0x040fe40002000000 */
[----:B------:R-:W-:Y:S01]  /*1550*/  FSEL R24, R24, R19, P4 ;  /* 0x0000001318187208 */ /* 0x000fe20002000000 */
[----:B------:R-:W4:Y:S04]  /*1560*/  LDG.E.U16 R20, desc[UR8][R8.64+0x1e] ;  /* 0x00001e0808147981 */ /* 0x000f28000c1e1500 */
[----:B------:R0:W4:Y:S01]  /*1570*/  LDG.E.U16 R19, desc[UR8][R8.64+0x1c] ;  /* 0x00001c0808137981 */ /* 0x000122000c1e1500 */
[----:B------:R-:W-:Y:S01]  /*1580*/  IMAD.U32 R23, R22, 0x10000, RZ ;  /* 0x0001000016177824 */ /* 0x000fe200078e00ff */
[----:B------:R-:W-:-:S04]  /*1590*/  SHF.L.U32 R21, R21, 0x10, RZ ;  /* 0x0000001015157819 */ /* 0x000fc800000006ff */
[----:B------:R-:W-:-:S04]  /*15a0*/  FSETP.GT.AND P3, PT, R23, R24, PT ;  /* 0x000000181700720b */ /* 0x000fc80003f64000 */
[----:B------:R-:W-:Y:S01]  /*15b0*/  FSEL R24, R23, R24, P3 ;  /* 0x0000001817187208 */ /* 0x000fe20001800000 */
[----:B------:R-:W-:-:S03]  /*15c0*/  IMAD.U32 R17, R17, 0x10000, RZ ;  /* 0x0001000011117824 */ /* 0x000fc600078e00ff */
[----:B------:R-:W-:-:S04]  /*15d0*/  FSETP.GT.AND P6, PT, R21, R24, PT ;  /* 0x000000181500720b */ /* 0x000fc80003fc4000 */
[----:B------:R-:W-:Y:S01]  /*15e0*/  FSEL R24, R21, R24, P6 ;  /* 0x0000001815187208 */ /* 0x000fe20003000000 */
[----:B------:R-:W-:-:S03]  /*15f0*/  IMAD.U32 R16, R16, 0x10000, RZ ;  /* 0x0001000010107824 */ /* 0x000fc600078e00ff */
[----:B------:R-:W-:-:S04]  /*1600*/  FSETP.GT.AND P5, PT, R17, R24, PT ;  /* 0x000000181100720b */ /* 0x000fc80003fa4000 */
[----:B------:R-:W-:Y:S01]  /*1610*/  FSEL R29, R17, R24, P5 ;  /* 0x00000018111d7208 */ /* 0x000fe20002800000 */
[----:B------:R-:W-:-:S03]  /*1620*/  IMAD.U32 R15, R15, 0x10000, RZ ;  /* 0x000100000f0f7824 */ /* 0x000fc600078e00ff */
[----:B------:R-:W-:-:S04]  /*1630*/  FSETP.GT.AND P2, PT, R16, R29, PT ;  /* 0x0000001d1000720b */ /* 0x000fc80003f44000 */
[----:B0-----:R-:W-:Y:S02]  /*1640*/  FSEL R8, R16, R29, P2 ;  /* 0x0000001d10087208 */ /* 0x001fe40001000000 */
[----:B-----5:R-:W-:Y:S02]  /*1650*/  SEL R4, R5, R4, P1 ;  /* 0x0000000405047207 */ /* 0x020fe40000800000 */
[-C--:B------:R-:W-:Y:S01]  /*1660*/  FSETP.GT.AND P1, PT, R15, R8.reuse, PT ;  /* 0x000000080f00720b */ /* 0x080fe20003f24000 */
[----:B------:R-:W-:Y:S01]  /*1670*/  IMAD.U32 R10, R10, 0x10000, RZ ;  /* 0x000100000a0a7824 */ /* 0x000fe200078e00ff */
[----:B------:R-:W-:Y:S02]  /*1680*/  @P0 IADD3 R4, PT, PT, R5, 0x1, RZ ;  /* 0x0000000105040810 */ /* 0x000fe40007ffe0ff */
[----:B------:R-:W-:Y:S01]  /*1690*/  FSEL R9, R15, R8, P1 ;  /* 0x000000080f097208 */ /* 0x000fe20000800000 */
[----:B------:R-:W-:-:S03]  /*16a0*/  @P4 VIADD R4, R5, 0x2 ;  /* 0x0000000205044836 */ /* 0x000fc60000000000 */
[----:B------:R-:W-:Y:S01]  /*16b0*/  FSETP.GT.AND P4, PT, R10, R9, PT ;  /* 0x000000090a00720b */ /* 0x000fe20003f84000 */
[----:B------:R-:W-:-:S03]  /*16c0*/  IMAD.U32 R14, R14, 0x10000, RZ ;  /* 0x000100000e0e7824 */ /* 0x000fc600078e00ff */
[----:B------:R-:W-:Y:S01]  /*16d0*/  FSEL R9, R10, R9, P4 ;  /* 0x000000090a097208 */ /* 0x000fe20002000000 */
[----:B------:R-:W-:-:S03]  /*16e0*/  IMAD.U32 R13, R13, 0x10000, RZ ;  /* 0x000100000d0d7824 */ /* 0x000fc600078e00ff */
[----:B------:R-:W-:Y:S01]  /*16f0*/  FSETP.GT.AND P0, PT, R14, R9, PT ;  /* 0x000000090e00720b */ /* 0x000fe20003f04000 */
[----:B------:R-:W-:-:S03]  /*1700*/  @P3 VIADD R4, R5, 0x3 ;  /* 0x0000000305043836 */ /* 0x000fc60000000000 */
[----:B------:R-:W-:Y:S02]  /*1710*/  FSEL R8, R14, R9, P0 ;  /* 0x000000090e087208 */ /* 0x000fe40000000000 */
[----:B------:R-:W-:Y:S02]  /*1720*/  FSEL R18, R23, R18, P3 ;  /* 0x0000001217127208 */ /* 0x000fe40001800000 */
[----:B------:R-:W-:Y:S01]  /*1730*/  FSETP.GT.AND P3, PT, R13, R8, PT ;  /* 0x000000080d00720b */ /* 0x000fe20003f64000 */
[----:B------:R-:W-:-:S03]  /*1740*/  @P6 VIADD R4, R5, 0x4 ;  /* 0x0000000405046836 */ /* 0x000fc60000000000 */
[----:B------:R-:W-:Y:S02]  /*1750*/  FSEL R8, R13, R8, P3 ;  /* 0x000000080d087208 */ /* 0x000fe40001800000 */
[----:B------:R-:W-:Y:S01]  /*1760*/  FSEL R18, R21, R18, P6 ;  /* 0x0000001215127208 */ /* 0x000fe20003000000 */
[----:B------:R-:W-:-:S03]  /*1770*/  @P5 VIADD R4, R5, 0x5 ;  /* 0x0000000505045836 */ /* 0x000fc60000000000 */
[----:B------:R-:W-:Y:S01]  /*1780*/  FSEL R17, R17, R18, P5 ;  /* 0x0000001211117208 */ /* 0x000fe20002800000 */
[----:B------:R-:W-:-:S03]  /*1790*/  @P2 VIADD R4, R5, 0x6 ;  /* 0x0000000605042836 */ /* 0x000fc60000000000 */
[----:B------:R-:W-:Y:S01]  /*17a0*/  FSEL R16, R16, R17, P2 ;  /* 0x0000001110107208 */ /* 0x000fe20001000000 */
[----:B------:R-:W-:-:S03]  /*17b0*/  @P1 VIADD R4, R5, 0x7 ;  /* 0x0000000705041836 */ /* 0x000fc60000000000 */
[----:B------:R-:W-:-:S04]  /*17c0*/  FSEL R15, R15, R16, P1 ;  /* 0x000000100f0f7208 */ /* 0x000fc80000800000 */
[----:B------:R-:W-:Y:S01]  /*17d0*/  FSEL R15, R10, R15, P4 ;  /* 0x0000000f0a0f7208 */ /* 0x000fe20002000000 */
[C---:B------:R-:W-:Y:S02]  /*17e0*/  @P4 VIADD R4, R5.reuse, 0x8 ;  /* 0x0000000805044836 */ /* 0x040fe40000000000 */
[----:B------:R-:W-:Y:S01]  /*17f0*/  @P0 VIADD R4, R5, 0x9 ;  /* 0x0000000905040836 */ /* 0x000fe20000000000 */
[----:B------:R-:W-:-:S04]  /*1800*/  FSEL R14, R14, R15, P0 ;  /* 0x0000000f0e0e7208 */ /* 0x000fc80000000000 */
[----:B------:R-:W-:Y:S02]  /*1810*/  FSEL R14, R13, R14, P3 ;  /* 0x0000000e0d0e7208 */ /* 0x000fe40001800000 */
[----:B------:R-:W-:Y:S02]  /*1820*/  @P3 IADD3 R4, PT, PT, R5, 0xa, RZ ;  /* 0x0000000a05043810 */ /* 0x000fe40007ffe0ff */
[----:B--2---:R-:W-:-:S04]  /*1830*/  SHF.L.U32 R11, R11, 0x10, RZ ;  /* 0x000000100b0b7819 */ /* 0x004fc800000006ff */
[----:B------:R-:W-:-:S04]  /*1840*/  FSETP.GT.AND P6, PT, R11, R8, PT ;  /* 0x000000080b00720b */ /* 0x000fc80003fc4000 */
[----:B------:R-:W-:Y:S01]  /*1850*/  FSEL R9, R11, R8, P6 ;  /* 0x000000080b097208 */ /* 0x000fe20003000000 */
[----:B---3--:R-:W-:Y:S01]  /*1860*/  IMAD.U32 R6, R6, 0x10000, RZ ;  /* 0x0001000006067824 */ /* 0x008fe200078e00ff */
[----:B------:R-:W-:-:S04]  /*1870*/  SHF.L.U32 R7, R7, 0x10, RZ ;  /* 0x0000001007077819 */ /* 0x000fc800000006ff */
[----:B------:R-:W-:-:S04]  /*1880*/  FSETP.GT.AND P5, PT, R6, R9, PT ;  /* 0x000000090600720b */ /* 0x000fc80003fa4000 */
[----:B------:R-:W-:-:S04]  /*1890*/  FSEL R8, R6, R9, P5 ;  /* 0x0000000906087208 */ /* 0x000fc80002800000 */
[----:B------:R-:W-:-:S04]  /*18a0*/  FSETP.GT.AND P2, PT, R7, R8, PT ;  /* 0x000000080700720b */ /* 0x000fc80003f44000 */
[----:B------:R-:W-:Y:S01]  /*18b0*/  FSEL R8, R7, R8, P2 ;  /* 0x0000000807087208 */ /* 0x000fe20001000000 */
[----:B----4-:R-:W-:Y:S02]  /*18c0*/  IMAD.U32 R19, R19, 0x10000, RZ ;  /* 0x0001000013137824 */ /* 0x010fe400078e00ff */
[----:B------:R-:W-:-:S03]  /*18d0*/  IMAD.U32 R9, R20, 0x10000, RZ ;  /* 0x0001000014097824 */ /* 0x000fc600078e00ff */
[----:B------:R-:W-:-:S04]  /*18e0*/  FSETP.GT.AND P1, PT, R19, R8, PT ;  /* 0x000000081300720b */ /* 0x000fc80003f24000 */
[----:B------:R-:W-:-:S04]  /*18f0*/  FSEL R8, R19, R8, P1 ;  /* 0x0000000813087208 */ /* 0x000fc80000800000 */
[----:B------:R-:W-:Y:S02]  /*1900*/  FSETP.GT.AND P0, PT, R9, R8, PT ;  /* 0x000000080900720b */ /* 0x000fe40003f04000 */
[----:B------:R-:W-:Y:S01]  /*1910*/  FSEL R11, R11, R14, P6 ;  /* 0x0000000e0b0b7208 */ /* 0x000fe20003000000 */
[C---:B------:R-:W-:Y:S02]  /*1920*/  @P6 VIADD R4, R5.reuse, 0xb ;  /* 0x0000000b05046836 */ /* 0x040fe40000000000 */
[C---:B------:R-:W-:Y:S01]  /*1930*/  @P5 VIADD R4, R5.reuse, 0xc ;  /* 0x0000000c05045836 */ /* 0x040fe20000000000 */
[----:B------:R-:W-:Y:S01]  /*1940*/  FSEL R6, R6, R11, P5 ;  /* 0x0000000b06067208 */ /* 0x000fe20002800000 */
[C---:B------:R-:W-:Y:S01]  /*1950*/  @P2 VIADD R4, R5.reuse, 0xd ;  /* 0x0000000d05042836 */ /* 0x040fe20000000000 */
[----:B------:R-:W-:Y:S02]  /*1960*/  @P1 IADD3 R4, PT, PT, R5, 0xe, RZ ;  /* 0x0000000e05041810 */ /* 0x000fe40007ffe0ff */
[----:B------:R-:W-:-:S03]  /*1970*/  FSEL R6, R7, R6, P2 ;  /* 0x0000000607067208 */ /* 0x000fc60001000000 */
[C---:B------:R-:W-:Y:S02]  /*1980*/  @P0 VIADD R4, R5.reuse, 0xf ;  /* 0x0000000f05040836 */ /* 0x040fe40000000000 */
[----:B------:R-:W-:Y:S01]  /*1990*/  VIADD R5, R5, 0x10 ;  /* 0x0000001005057836 */ /* 0x000fe20000000000 */
[----:B------:R-:W-:-:S04]  /*19a0*/  FSEL R6, R19, R6, P1 ;  /* 0x0000000613067208 */ /* 0x000fc80000800000 */
[----:B------:R-:W-:Y:S02]  /*19b0*/  ISETP.NE.AND P1, PT, R5, R0, PT ;  /* 0x000000000500720c */ /* 0x000fe40003f25270 */
[C---:B------:R-:W-:Y:S02]  /*19c0*/  FSEL R6, R9.reuse, R6, P0 ;  /* 0x0000000609067208 */ /* 0x040fe40000000000 */
[----:B------:R-:W-:-:S09]  /*19d0*/  FSEL R7, R9, R8, P0 ;  /* 0x0000000809077208 */ /* 0x000fd20000000000 */
[----:B------:R-:W-:Y:S05]  /*19e0*/  @P1 BRA `(.L_x_15) ;  /* 0xfffffff800701947 */ /* 0x000fea000383ffff */
[----:B------:R3:W-:Y:S04]  /*19f0*/  STL [R1+0x100], R6 ;  /* 0x0001000601007387 */ /* 0x0007e80000100800 */
[----:B------:R3:W-:Y:S02]  /*1a00*/  STL [R1], R4 ;  /* 0x0000000401007387 */ /* 0x0007e40000100800 */
.L_x_14:
[----:B------:R-:W-:-:S09]  /*1a10*/  UISETP.NE.AND UP0, UPT, UR4, URZ, UPT ;  /* 0x000000ff0400728c */ /* 0x000fd2000bf05270 */
[----:B------:R-:W-:Y:S05]  /*1a20*/  BRA.U !UP0, `(.L_x_6) ;  /* 0x0000000508d07547 */ /* 0x000fea000b800000 */
[----:B------:R-:W-:Y:S02]  /*1a30*/  UISETP.GE.U32.AND UP0, UPT, UR4, 0x8, UPT ;  /* 0x000000080400788c */ /* 0x000fe4000bf06070 */
[----:B------:R-:W-:-:S04]  /*1a40*/  ULOP3.LUT UR6, UR5, 0x7, URZ, 0xc0, !UPT ;  /* 0x0000000705067892 */ /* 0x000fc8000f8ec0ff */
[----:B------:R-:W-:-:S03]  /*1a50*/  UISETP.NE.AND UP1, UPT, UR6, URZ, UPT ;  /* 0x000000ff0600728c */ /* 0x000fc6000bf25270 */
[----:B------:R-:W-:Y:S08]  /*1a60*/  BRA.U !UP0, `(.L_x_16) ;  /* 0x0000000108e87547 */ /* 0x000ff0000b800000 */
[----:B------:R-:W4:Y:S01]  /*1a70*/  LDC.64 R14, c[0x0][0x380] ;  /* 0x0000e000ff0e7b82 */ /* 0x000f220000000a00 */
[----:B01----:R-:W5:Y:S01]  /*1a80*/  LDL R2, [R1+0x100] ;  /* 0x0001000001027983 */ /* 0x003f620000100800 */
[----:B----4-:R-:W-:-:S05]  /*1a90*/  IMAD.WIDE.U32 R14, R0, 0x2, R14 ;  /* 0x00000002000e7825 */ /* 0x010fca00078e000e */
[----:B--2---:R-:W2:Y:S04]  /*1aa0*/  LDG.E.U16 R10, desc[UR8][R14.64] ;  /* 0x000000080e0a7981 */ /* 0x004ea8000c1e1500 */
[----:B------:R-:W4:Y:S04]  /*1ab0*/  LDG.E.U16 R3, desc[UR8][R14.64+0x2] ;  /* 0x000002080e037981 */ /* 0x000f28000c1e1500 */
[----:B---3--:R-:W3:Y:S04]  /*1ac0*/  LDG.E.U16 R4, desc[UR8][R14.64+0x4] ;  /* 0x000004080e047981 */ /* 0x008ee8000c1e1500 */
[----:B------:R-:W3:Y:S04]  /*1ad0*/  LDG.E.U16 R5, desc[UR8][R14.64+0x6] ;  /* 0x000006080e057981 */ /* 0x000ee8000c1e1500 */
[----:B------:R-:W3:Y:S04]  /*1ae0*/  LDG.E.U16 R6, desc[UR8][R14.64+0x8] ;  /* 0x000008080e067981 */ /* 0x000ee8000c1e1500 */
[----:B------:R-:W3:Y:S04]  /*1af0*/  LDG.E.U16 R7, desc[UR8][R14.64+0xa] ;  /* 0x00000a080e077981 */ /* 0x000ee8000c1e1500 */
[----:B------:R-:W3:Y:S04]  /*1b00*/  LDG.E.U16 R8, desc[UR8][R14.64+0xc] ;  /* 0x00000c080e087981 */ /* 0x000ee8000c1e1500 */
[----:B------:R0:W3:Y:S01]  /*1b10*/  LDG.E.U16 R9, desc[UR8][R14.64+0xe] ;  /* 0x00000e080e097981 */ /* 0x0000e2000c1e1500 */
[----:B--2---:R-:W-:-:S05]  /*1b20*/  IMAD.U32 R10, R10, 0x10000, RZ ;  /* 0x000100000a0a7824 */ /* 0x004fca00078e00ff */
[----:B-----5:R-:W-:Y:S01]  /*1b30*/  FSETP.GT.AND P6, PT, R10, R2, PT ;  /* 0x000000020a00720b */ /* 0x020fe20003fc4000 */
[----:B----4-:R-:W-:-:S12]  /*1b40*/  IMAD.U32 R3, R3, 0x10000, RZ ;  /* 0x0001000003037824 */ /* 0x010fd800078e00ff */
[----:B------:R-:W-:-:S04]  /*1b50*/  @P6 MOV R2, R10 ;  /* 0x0000000a00026202 */ /* 0x000fc80000000f00 */
[----:B------:R-:W-:Y:S01]  /*1b60*/  FSETP.GT.AND P5, PT, R3, R2, PT ;  /* 0x000000020300720b */ /* 0x000fe20003fa4000 */
[----:B---3--:R-:W-:-:S12]  /*1b70*/  IMAD.U32 R11, R4, 0x10000, RZ ;  /* 0x00010000040b7824 */ /* 0x008fd800078e00ff */
[----:B------:R-:W-:-:S05]  /*1b80*/  @P5 IMAD.MOV.U32 R2, RZ, RZ, R3 ;  /* 0x000000ffff025224 */ /* 0x000fca00078e0003 */
[----:B------:R-:W-:Y:S01]  /*1b90*/  FSETP.GT.AND P4, PT, R11, R2, PT ;  /* 0x000000020b00720b */ /* 0x000fe20003f84000 */
[----:B------:R-:W-:-:S12]  /*1ba0*/  IMAD.U32 R5, R5, 0x10000, RZ ;  /* 0x0001000005057824 */ /* 0x000fd800078e00ff */
[----:B------:R-:W-:-:S05]  /*1bb0*/  @P4 IMAD.MOV.U32 R2, RZ, RZ, R11 ;  /* 0x000000ffff024224 */ /* 0x000fca00078e000b */
[----:B------:R-:W-:Y:S02]  /*1bc0*/  FSETP.GT.AND P3, PT, R5, R2, PT ;  /* 0x000000020500720b */ /* 0x000fe40003f64000 */
[----:B------:R-:W-:-:S11]  /*1bd0*/  SHF.L.U32 R13, R6, 0x10, RZ ;  /* 0x00000010060d7819 */ /* 0x000fd600000006ff */
[----:B------:R-:W-:-:S05]  /*1be0*/  @P3 IMAD.MOV.U32 R2, RZ, RZ, R5 ;  /* 0x000000ffff023224 */ /* 0x000fca00078e0005 */
[----:B------:R-:W-:Y:S01]  /*1bf0*/  FSETP.GT.AND P2, PT, R13, R2, PT ;  /* 0x000000020d00720b */ /* 0x000fe20003f44000 */
[----:B------:R-:W-:-:S12]  /*1c00*/  IMAD.U32 R7, R7, 0x10000, RZ ;  /* 0x0001000007077824 */ /* 0x000fd800078e00ff */
[----:B------:R-:W-:-:S05]  /*1c10*/  @P2 IMAD.MOV.U32 R2, RZ, RZ, R13 ;  /* 0x000000ffff022224 */ /* 0x000fca00078e000d */
[----:B------:R-:W-:Y:S01]  /*1c20*/  FSETP.GT.AND P1, PT, R7, R2, PT ;  /* 0x000000020700720b */ /* 0x000fe20003f24000 */
[----:B0-----:R-:W-:-:S12]  /*1c30*/  IMAD.U32 R15, R8, 0x10000, RZ ;  /* 0x00010000080f7824 */ /* 0x001fd800078e00ff */
[----:B------:R-:W-:-:S04]  /*1c40*/  @P1 MOV R2, R7 ;  /* 0x0000000700021202 */ /* 0x000fc80000000f00 */
[----:B------:R-:W-:Y:S01]  /*1c50*/  FSETP.GT.AND P0, PT, R15, R2, PT ;  /* 0x000000020f00720b */ /* 0x000fe20003f04000 */
[----:B------:R-:W-:Y:S01]  /*1c60*/  IMAD.U32 R9, R9, 0x10000, RZ ;  /* 0x0001000009097824 */ /* 0x000fe200078e00ff */
[----:B------:R0:W-:Y:S04]  /*1c70*/  @P6 STL [R1+0x100], R10 ;  /* 0x0001000a01006387 */ /* 0x0001e80000100800 */
[----:B------:R-:W-:Y:S07]  /*1c80*/  @P6 STL [R1], R0 ;  /* 0x0000000001006387 */ /* 0x000fee0000100800 */
[----:B------:R-:W-:-:S05]  /*1c90*/  @P0 IMAD.MOV.U32 R2, RZ, RZ, R15 ;  /* 0x000000ffff020224 */ /* 0x000fca00078e000f */
[----:B------:R-:W-:Y:S01]  /*1ca0*/  FSETP.GT.AND P6, PT, R9, R2, PT ;  /* 0x000000020900720b */ /* 0x000fe20003fc4000 */
[C---:B------:R-:W-:Y:S01]  /*1cb0*/  @P5 VIADD R4, R0.reuse, 0x1 ;  /* 0x0000000100045836 */ /* 0x040fe20000000000 */
[C---:B------:R-:W-:Y:S01]  /*1cc0*/  @P3 IADD3 R2, PT, PT, R0.reuse, 0x3, RZ ;  /* 0x0000000300023810 */ /* 0x040fe20007ffe0ff */
[C---:B------:R-:W-:Y:S02]  /*1cd0*/  @P4 VIADD R6, R0.reuse, 0x2 ;  /* 0x0000000200064836 */ /* 0x040fe40000000000 */
[C---:B------:R-:W-:Y:S01]  /*1ce0*/  @P2 VIADD R8, R0.reuse, 0x4 ;  /* 0x0000000400082836 */ /* 0x040fe20000000000 */
[----:B------:R-:W-:Y:S01]  /*1cf0*/  @P5 STL [R1+0x100], R3 ;  /* 0x0001000301005387 */ /* 0x000fe20000100800 */
[C---:B0-----:R-:W-:Y:S02]  /*1d00*/  @P1 VIADD R10, R0.reuse, 0x5 ;  /* 0x00000005000a1836 */ /* 0x041fe40000000000 */
[C---:B------:R-:W-:Y:S01]  /*1d10*/  @P0 VIADD R14, R0.reuse, 0x6 ;  /* 0x00000006000e0836 */ /* 0x040fe20000000000 */
[----:B------:R0:W-:Y:S04]  /*1d20*/  @P5 STL [R1], R4 ;  /* 0x0000000401005387 */ /* 0x0001e80000100800 */
[----:B------:R4:W-:Y:S04]  /*1d30*/  @P4 STL [R1+0x100], R11 ;  /* 0x0001000b01004387 */ /* 0x0009e80000100800 */
[----:B------:R4:W-:Y:S01]  /*1d40*/  @P4 STL [R1], R6 ;  /* 0x0000000601004387 */ /* 0x0009e20000100800 */
[----:B0-----:R-:W-:-:S03]  /*1d50*/  @P6 VIADD R4, R0, 0x7 ;  /* 0x0000000700046836 */ /* 0x001fc60000000000 */
[----:B------:R4:W-:Y:S04]  /*1d60*/  @P3 STL [R1+0x100], R5 ;  /* 0x0001000501003387 */ /* 0x0009e80000100800 */
[----:B------:R4:W-:Y:S04]  /*1d70*/  @P3 STL [R1], R2 ;  /* 0x0000000201003387 */ /* 0x0009e80000100800 */
[----:B------:R4:W-:Y:S04]  /*1d80*/  @P2 STL [R1+0x100], R13 ;  /* 0x0001000d01002387 */ /* 0x0009e80000100800 */
[----:B------:R4:W-:Y:S04]  /*1d90*/  @P2 STL [R1], R8 ;  /* 0x0000000801002387 */ /* 0x0009e80000100800 */
[----:B------:R4:W-:Y:S04]  /*1da0*/  @P1 STL [R1+0x100], R7 ;  /* 0x0001000701001387 */ /* 0x0009e80000100800 */
[----:B------:R4:W-:Y:S04]  /*1db0*/  @P1 STL [R1], R10 ;  /* 0x0000000a01001387 */ /* 0x0009e80000100800 */
[----:B------:R4:W-:Y:S04]  /*1dc0*/  @P0 STL [R1+0x100], R15 ;  /* 0x0001000f01000387 */ /* 0x0009e80000100800 */
[----:B------:R4:W-:Y:S04]  /*1dd0*/  @P0 STL [R1], R14 ;  /* 0x0000000e01000387 */ /* 0x0009e80000100800 */
[----:B------:R4:W-:Y:S04]  /*1de0*/  @P6 STL [R1+0x100], R9 ;  /* 0x0001000901006387 */ /* 0x0009e80000100800 */
[----:B------:R4:W-:Y:S01]  /*1df0*/  @P6 STL [R1], R4 ;  /* 0x0000000401006387 */ /* 0x0009e20000100800 */
[----:B------:R-:W-:-:S07]  /*1e00*/  IADD3 R0, PT, PT, R0, 0x8, RZ ;  /* 0x0000000800007810 */ /* 0x000fce0007ffe0ff */
.L_x_16:
[----:B------:R-:W-:Y:S05]  /*1e10*/  BRA.U !UP1, `(.L_x_6) ;  /* 0x0000000109d47547 */ /* 0x000fea000b800000 */
[----:B------:R-:W-:Y:S02]  /*1e20*/  UISETP.GE.U32.AND UP0, UPT, UR6, 0x4, UPT ;  /* 0x000000040600788c */ /* 0x000fe4000bf06070 */
[----:B------:R-:W-:-:S04]  /*1e30*/  ULOP3.LUT UR5, UR5, 0x3, URZ, 0xc0, !UPT ;  /* 0x0000000305057892 */ /* 0x000fc8000f8ec0ff */
[----:B------:R-:W-:-:S03]  /*1e40*/  UISETP.NE.AND UP1, UPT, UR5, URZ, UPT ;  /* 0x000000ff0500728c */ /* 0x000fc6000bf25270 */
[----:B------:R-:W-:Y:S08]  /*1e50*/  BRA.U !UP0, `(.L_x_17) ;  /* 0x0000000108787547 */ /* 0x000ff0000b800000 */
[----:B01--4-:R-:W0:Y:S02]  /*1e60*/  LDC.64 R2, c[0x0][0x380] ;  /* 0x0000e000ff027b82 */ /* 0x013e240000000a00 */
[----:B0-----:R-:W-:Y:S02]  /*1e70*/  IMAD.WIDE.U32 R8, R0, 0x2, R2 ;  /* 0x0000000200087825 */ /* 0x001fe400078e0002 */
[----:B------:R-:W4:Y:S04]  /*1e80*/  LDL R2, [R1+0x100] ;  /* 0x0001000001027983 */ /* 0x000f280000100800 */
[----:B--23--:R-:W2:Y:S04]  /*1e90*/  LDG.E.U16 R6, desc[UR8][R8.64] ;  /* 0x0000000808067981 */ /* 0x00cea8000c1e1500 */
[----:B------:R-:W3:Y:S04]  /*1ea0*/  LDG.E.U16 R3, desc[UR8][R8.64+0x2] ;  /* 0x0000020808037981 */ /* 0x000ee8000c1e1500 */
[----:B------:R-:W5:Y:S04]  /*1eb0*/  LDG.E.U16 R4, desc[UR8][R8.64+0x4] ;  /* 0x0000040808047981 */ /* 0x000f68000c1e1500 */
[----:B------:R-:W5:Y:S01]  /*1ec0*/  LDG.E.U16 R5, desc[UR8][R8.64+0x6] ;  /* 0x0000060808057981 */ /* 0x000f62000c1e1500 */
[----:B--2---:R-:W-:-:S05]  /*1ed0*/  IMAD.U32 R6, R6, 0x10000, RZ ;  /* 0x0001000006067824 */ /* 0x004fca00078e00ff */
[----:B----4-:R-:W-:Y:S01]  /*1ee0*/  FSETP.GT.AND P0, PT, R6, R2, PT ;  /* 0x000000020600720b */ /* 0x010fe20003f04000 */
[----:B---3--:R-:W-:-:S12]  /*1ef0*/  IMAD.U32 R3, R3, 0x10000, RZ ;  /* 0x0001000003037824 */ /* 0x008fd800078e00ff */
[----:B------:R-:W-:-:S05]  /*1f00*/  @P0 IMAD.MOV.U32 R2, RZ, RZ, R6 ;  /* 0x000000ffff020224 */ /* 0x000fca00078e0006 */
[----:B------:R-:W-:Y:S01]  /*1f10*/  FSETP.GT.AND P1, PT, R3, R2, PT ;  /* 0x000000020300720b */ /* 0x000fe20003f24000 */
[----:B-----5:R-:W-:-:S12]  /*1f20*/  IMAD.U32 R4, R4, 0x10000, RZ ;  /* 0x0001000004047824 */ /* 0x020fd800078e00ff */
[----:B------:R-:W-:-:S04]  /*1f30*/  @P1 MOV R2, R3 ;  /* 0x0000000300021202 */ /* 0x000fc80000000f00 */
[----:B------:R-:W-:Y:S01]  /*1f40*/  FSETP.GT.AND P2, PT, R4, R2, PT ;  /* 0x000000020400720b */ /* 0x000fe20003f44000 */
[----:B------:R-:W-:-:S12]  /*1f50*/  IMAD.U32 R5, R5, 0x10000, RZ ;  /* 0x0001000005057824 */ /* 0x000fd800078e00ff */
[----:B------:R-:W-:-:S05]  /*1f60*/  @P2 IMAD.MOV.U32 R2, RZ, RZ, R4 ;  /* 0x000000ffff022224 */ /* 0x000fca00078e0004 */
[----:B------:R-:W-:Y:S01]  /*1f70*/  FSETP.GT.AND P3, PT, R5, R2, PT ;  /* 0x000000020500720b */ /* 0x000fe20003f64000 */
[C---:B------:R-:W-:Y:S01]  /*1f80*/  @P1 VIADD R2, R0.reuse, 0x1 ;  /* 0x0000000100021836 */ /* 0x040fe20000000000 */
[C---:B------:R-:W-:Y:S01]  /*1f90*/  @P2 IADD3 R8, PT, PT, R0.reuse, 0x2, RZ ;  /* 0x0000000200082810 */ /* 0x040fe20007ffe0ff */
[----:B------:R-:W-:Y:S04]  /*1fa0*/  @P0 STL [R1+0x100], R6 ;  /* 0x0001000601000387 */ /* 0x000fe80000100800 */
[----:B------:R0:W-:Y:S06]  /*1fb0*/  @P0 STL [R1], R0 ;  /* 0x0000000001000387 */ /* 0x0001ec0000100800 */
[C---:B------:R-:W-:Y:S01]  /*1fc0*/  @P3 VIADD R10, R0.reuse, 0x3 ;  /* 0x00000003000a3836 */ /* 0x040fe20000000000 */
[----:B------:R1:W-:Y:S04]  /*1fd0*/  @P1 STL [R1+0x100], R3 ;  /* 0x0001000301001387 */ /* 0x0003e80000100800 */
[----:B------:R1:W-:Y:S04]  /*1fe0*/  @P1 STL [R1], R2 ;  /* 0x0000000201001387 */ /* 0x0003e80000100800 */
[----:B------:R1:W-:Y:S04]  /*1ff0*/  @P2 STL [R1+0x100], R4 ;  /* 0x0001000401002387 */ /* 0x0003e80000100800 */
[----:B------:R1:W-:Y:S04]  /*2000*/  @P2 STL [R1], R8 ;  /* 0x0000000801002387 */ /* 0x0003e80000100800 */
[----:B------:R1:W-:Y:S04]  /*2010*/  @P3 STL [R1+0x100], R5 ;  /* 0x0001000501003387 */ /* 0x0003e80000100800 */
[----:B------:R1:W-:Y:S01]  /*2020*/  @P3 STL [R1], R10 ;  /* 0x0000000a01003387 */ /* 0x0003e20000100800 */
[----:B0-----:R-:W-:-:S07]  /*2030*/  VIADD R0, R0, 0x4 ;  /* 0x0000000400007836 */ /* 0x001fce0000000000 */
.L_x_17:
[----:B------:R-:W-:Y:S05]  /*2040*/  BRA.U !UP1, `(.L_x_6) ;  /* 0x0000000109487547 */ /* 0x000fea000b800000 */
[----:B01--4-:R-:W4:Y:S01]  /*2050*/  LDL R2, [R1+0x100] ;  /* 0x0001000001027983 */ /* 0x013f220000100800 */
[----:B---3--:R-:W0:Y:S03]  /*2060*/  LDC.64 R6, c[0x0][0x380] ;  /* 0x0000e000ff067b82 */ /* 0x008e260000000a00 */
[----:B------:R1:W5:Y:S01]  /*2070*/  LDL R3, [R1] ;  /* 0x0000000001037983 */ /* 0x0003620000100800 */
[----:B------:R-:W-:Y:S01]  /*2080*/  UMOV UR4, URZ ;  /* 0x000000ff00047c82 */ /* 0x000fe20008000000 */
[----:B01--4-:R-:W-:-:S07]  /*2090*/  IMAD.MOV.U32 R4, RZ, RZ, R2 ;  /* 0x000000ffff047224 */ /* 0x013fce00078e0002 */
.L_x_18:
[----:B------:R-:W-:-:S06]  /*20a0*/  IMAD.WIDE.U32 R8, R0, 0x2, R6 ;  /* 0x0000000200087825 */ /* 0x000fcc00078e0006 */
[----:B--2---:R-:W2:Y:S01]  /*20b0*/  LDG.E.U16 R8, desc[UR8][R8.64] ;  /* 0x0000000808087981 */ /* 0x004ea2000c1e1500 */
[----:B------:R-:W-:-:S04]  /*20c0*/  UIADD3 UR4, UPT, UPT, UR4, 0x1, URZ ;  /* 0x0000000104047890 */ /* 0x000fc8000fffe0ff */
[----:B------:R-:W-:Y:S01]  /*20d0*/  UISETP.NE.AND UP0, UPT, UR4, UR5, UPT ;  /* 0x000000050400728c */ /* 0x000fe2000bf05270 */
[----:B--2---:R-:W-:-:S04]  /*20e0*/  SHF.L.U32 R5, R8, 0x10, RZ ;  /* 0x0000001008057819 */ /* 0x004fc800000006ff */
[----:B------:R-:W-:-:S04]  /*20f0*/  FSETP.GT.AND P0, PT, R5, R4, PT ;  /* 0x000000040500720b */ /* 0x000fc80003f04000 */
[C---:B-----5:R-:W-:Y:S01]  /*2100*/  SEL R3, R0.reuse, R3, P0 ;  /* 0x0000000300037207 */ /* 0x060fe20000000000 */
[----:B------:R-:W-:Y:S01]  /*2110*/  VIADD R0, R0, 0x1 ;  /* 0x0000000100007836 */ /* 0x000fe20000000000 */
[C---:B------:R-:W-:Y:S02]  /*2120*/  FSEL R2, R5.reuse, R2, P0 ;  /* 0x0000000205027208 */ /* 0x040fe40000000000 */
[----:B------:R-:W-:Y:S01]  /*2130*/  FSEL R4, R5, R4, P0 ;  /* 0x0000000405047208 */ /* 0x000fe20000000000 */
[----:B------:R-:W-:Y:S06]  /*2140*/  BRA.U UP0, `(.L_x_18) ;  /* 0xfffffffd00d47547 */ /* 0x000fec000b83ffff */
[----:B------:R0:W-:Y:S04]  /*2150*/  STL [R1+0x100], R2 ;  /* 0x0001000201007387 */ /* 0x0001e80000100800 */
[----:B------:R0:W-:Y:S02]  /*2160*/  STL [R1], R3 ;  /* 0x0000000301007387 */ /* 0x0001e40000100800 */
.L_x_6:
[----:B------:R-:W-:Y:S01]  /*2170*/  MOV R0, 0x0 ;  /* 0x0000000000007802 */ /* 0x000fe20000000f00 */
[----:B------:R-:W5:Y:S01]  /*2180*/  LDCU.64 UR4, c[0x4][0x48] ;  /* 0x01000900ff0477ac */ /* 0x000f620008000a00 */
[----:B------:R-:W-:Y:S02]  /*2190*/  ISETP.GE.AND P0, PT, R12, 0x1, PT ;  /* 0x000000010c00780c */ /* 0x000fe40003f06270 */
[----:B0--34-:R-:W-:Y:S01]  /*21a0*/  CS2R R6, SRZ ;  /* 0x0000000000067805 */ /* 0x019fe2000001ff00 */
[----:B-1----:R0:W1:Y:S01]  /*21b0*/  LDC.64 R2, c[0x4][R0] ;  /* 0x0100000000027b82 */ /* 0x0020620000000a00 */
[----:B------:R-:W3:Y:S01]  /*21c0*/  LDCU UR36, c[0x0][0x38c] ;  /* 0x00007180ff2477ac */ /* 0x000ee20008000800 */
[----:B------:R-:W-:Y:S01]  /*21d0*/  P2R R16, PR, RZ, 0x1 ;  /* 0x00000001ff107803 */ /* 0x000fe20000000000 */
[----:B-----5:R-:W-:Y:S02]  /*21e0*/  IMAD.U32 R4, RZ, RZ, UR4 ;  /* 0x00000004ff047e24 */ /* 0x020fe4000f8e00ff */
[----:B0-----:R-:W-:-:S07]  /*21f0*/  IMAD.U32 R5, RZ, RZ, UR5 ;  /* 0x00000005ff057e24 */ /* 0x001fce000f8e00ff */
[----:B------:R-:W-:-:S07]  /*2200*/  LEPC R20, `(.L_x_19) ;  /* 0x000000001014794e */ /* 0x000fce0000000000 */
[----:B-123--:R-:W-:Y:S05]  /*2210*/  CALL.ABS.NOINC R2 ;  /* 0x0000000002007343 */ /* 0x00efea0003c00000 */
.L_x_19:
[----:B------:R-:W-:-:S13]  /*2220*/  ISETP.NE.AND P6, PT, R16, RZ, PT ;  /* 0x000000ff1000720c */ /* 0x000fda0003fc5270 */
[----:B------:R-:W-:Y:S05]  /*2230*/  @!P6 BRA `(.L_x_20) ;  /* 0x0000001800e4e947 */ /* 0x000fea0003800000 */
[----:B------:R-:W0:Y:S01]  /*2240*/  LDCU UR4, c[0x0][0x38c] ;  /* 0x00007180ff0477ac */ /* 0x000e220008000800 */
[----:B------:R-:W-:Y:S01]  /*2250*/  HFMA2 R24, -RZ, RZ, 0, 0 ;  /* 0x00000000ff187431 */ /* 0x000fe200000001ff */
[----:B0-----:R-:W-:-:S09]  /*2260*/  UISETP.GE.U32.AND UP0, UPT, UR4, 0x10, UPT ;  /* 0x000000100400788c */ /* 0x001fd2000bf06070 */
[----:B------:R-:W-:Y:S05]  /*2270*/  BRA.U !UP0, `(.L_x_21) ;  /* 0x0000000d08a47547 */ /* 0x000fea000b800000 */
[----:B------:R-:W-:Y:S01]  /*2280*/  ULOP3.LUT UR4, UR4, 0x7ffffff0, URZ, 0xc0, !UPT ;  /* 0x7ffffff004047892 */ /* 0x000fe2000f8ec0ff */
[----:B------:R-:W-:Y:S01]  /*2290*/  BSSY.RECONVERGENT B6, `(.L_x_21) ;  /* 0x00000e7000067945 */ /* 0x000fe20003800200 */
[C---:B------:R-:W-:Y:S02]  /*22a0*/  VIADD R22, R1.reuse, 0x20 ;  /* 0x0000002001167836 */ /* 0x040fe40000000000 */
[----:B------:R-:W-:Y:S01]  /*22b0*/  UIADD3 UR4, UPT, UPT, -UR4, URZ, URZ ;  /* 0x000000ff04047290 */ /* 0x000fe2000fffe1ff */
[----:B------:R-:W-:Y:S02]  /*22c0*/  VIADD R19, R1, 0x120 ;  /* 0x0000012001137836 */ /* 0x000fe40000000000 */
[----:B------:R-:W-:-:S03]  /*22d0*/  VIADD R18, R27, 0x200 ;  /* 0x000002001b127836 */ /* 0x000fc60000000000 */
[----:B------:R-:W-:-:S07]  /*22e0*/  MOV R23, UR4 ;  /* 0x0000000400177c02 */ /* 0x000fce0008000f00 */
.L_x_38:
[----:B------:R-:W2:Y:S04]  /*22f0*/  LDL R8, [R19+-0x20] ;  /* 0xffffe00013087983 */ /* 0x000ea80000100800 */
[----:B------:R-:W3:Y:S01]  /*2300*/  LDL R0, [R22+-0x20] ;  /* 0xffffe00016007983 */ /* 0x000ee20000100800 */
[----:B------:R-:W0:Y:S01]  /*2310*/  LDCU UR4, c[0x0][0x2f8] ;  /* 0x00005f00ff0477ac */ /* 0x000e220008000800 */
[----:B------:R-:W-:Y:S01]  /*2320*/  MOV R2, 0x0 ;  /* 0x0000000000027802 */ /* 0x000fe20000000f00 */
[----:B------:R-:W-:Y:S01]  /*2330*/  VIADD R23, R23, 0x10 ;  /* 0x0000001017177836 */ /* 0x000fe20000000000 */
[----:B------:R-:W-:Y:S01]  /*2340*/  IADD3 RZ, P0, PT, R27, 0x200, RZ ;  /* 0x000002001bff7810 */ /* 0x000fe20007f1e0ff */
[----:B------:R-:W-:Y:S01]  /*2350*/  ULOP3.LUT UR6, UR36, 0x7ffffff0, URZ, 0xc0, !UPT ;  /* 0x7ffffff024067892 */ /* 0x000fe2000f8ec0ff */
[----:B------:R-:W-:-:S02]  /*2360*/  IMAD.MOV.U32 R6, RZ, RZ, R18 ;  /* 0x000000ffff067224 */ /* 0x000fc400078e0012 */
[----:B------:R-:W1:Y:S01]  /*2370*/  LDC.64 R2, c[0x4][R2] ;  /* 0x0100000002027b82 */ /* 0x000e620000000a00 */
[----:B------:R-:W-:Y:S01]  /*2380*/  IMAD.X R17, RZ, RZ, R26, P0 ;  /* 0x000000ffff117224 */ /* 0x000fe200000e061a */
[----:B------:R-:W-:Y:S01]  /*2390*/  ISETP.NE.AND P1, PT, R23, RZ, PT ;  /* 0x000000ff1700720c */ /* 0x000fe20003f25270 */
[----:B------:R-:W-:-:S03]  /*23a0*/  IMAD.U32 R24, RZ, RZ, UR6 ;  /* 0x00000006ff187e24 */ /* 0x000fc6000f8e00ff */
[----:B------:R-:W-:Y:S01]  /*23b0*/  P2R R28, PR, RZ, 0x2 ;  /* 0x00000002ff1c7803 */ /* 0x000fe20000000000 */
[----:B0-----:R-:W-:Y:S01]  /*23c0*/  VIADD R7, R18, -UR4 ;  /* 0x8000000412077c36 */ /* 0x001fe20008000000 */
[----:B------:R-:W0:Y:S02]  /*23d0*/  LDCU.64 UR4, c[0x4][0x50] ;  /* 0x01000a00ff0477ac */ /* 0x000e240008000a00 */
[----:B0-----:R-:W-:Y:S01]  /*23e0*/  MOV R4, UR4 ;  /* 0x0000000400047c02 */ /* 0x001fe20008000f00 */
[----:B------:R-:W-:Y:S01]  /*23f0*/  IMAD.U32 R5, RZ, RZ, UR5 ;  /* 0x00000005ff057e24 */ /* 0x000fe2000f8e00ff */
[----:B--2---:R-:W0:Y:S01]  /*2400*/  F2F.F64.F32 R8, R8 ;  /* 0x0000000800087310 */ /* 0x004e220000201800 */
[----:B---3--:R-:W-:Y:S04]  /*2410*/  STL [R7], R0 ;  /* 0x0000000007007387 */ /* 0x008fe80000100800 */
[----:B0-----:R0:W-:Y:S02]  /*2420*/  STL.64 [R7+0x8], R8 ;  /* 0x0000080807007387 */ /* 0x0011e40000100a00 */
[----:B01----:R-:W-:-:S07]  /*2430*/  MOV R7, R17 ;  /* 0x0000001100077202 */ /* 0x003fce0000000f00 */
[----:B------:R-:W-:-:S07]  /*2440*/  LEPC R20, `(.L_x_22) ;  /* 0x000000001014794e */ /* 0x000fce0000000000 */
[----:B------:R-:W-:Y:S05]  /*2450*/  CALL.ABS.NOINC R2 ;  /* 0x0000000002007343 */ /* 0x000fea0003c00000 */
.L_x_22:
[----:B------:R-:W2:Y:S04]  /*2460*/  LDL R10, [R19+-0x1c] ;  /* 0xffffe400130a7983 */ /* 0x000ea80000100800 */
[----:B------:R-:W3:Y:S01]  /*2470*/  LDL R3, [R22+-0x1c] ;  /* 0xffffe40016037983 */ /* 0x000ee20000100800 */
[----:B------:R-:W0:Y:S01]  /*2480*/  LDCU UR4, c[0x0][0x2f8] ;  /* 0x00005f00ff0477ac */ /* 0x000e220008000800 */
[----:B------:R-:W-:Y:S01]  /*2490*/  MOV R2, 0x0 ;  /* 0x0000000000027802 */ /* 0x000fe20000000f00 */
[----:B------:R-:W-:Y:S01]  /*24a0*/  IMAD.MOV.U32 R7, RZ, RZ, R17 ;  /* 0x000000ffff077224 */ /* 0x000fe200078e0011 */
[----:B------:R-:W-:Y:S02]  /*24b0*/  MOV R6, R18 ;  /* 0x0000001200067202 */ /* 0x000fe40000000f00 */
[----:B------:R1:W4:Y:S01]  /*24c0*/  LDC.64 R8, c[0x4][R2] ;  /* 0x0100000002087b82 */ /* 0x0003220000000a00 */
[----:B0-----:R-:W-:Y:S01]  /*24d0*/  VIADD R16, R18, -UR4 ;  /* 0x8000000412107c36 */ /* 0x001fe20008000000 */
[----:B------:R-:W0:Y:S02]  /*24e0*/  LDCU.64 UR4, c[0x4][0x50] ;  /* 0x01000a00ff0477ac */ /* 0x000e240008000a00 */
[----:B0-----:R-:W-:-:S02]  /*24f0*/  IMAD.U32 R4, RZ, RZ, UR4 ;  /* 0x00000004ff047e24 */ /* 0x001fc4000f8e00ff */
[----:B------:R-:W-:Y:S01]  /*2500*/  IMAD.U32 R5, RZ, RZ, UR5 ;  /* 0x00000005ff057e24 */ /* 0x000fe2000f8e00ff */
[----:B--2---:R-:W0:Y:S01]  /*2510*/  F2F.F64.F32 R10, R10 ;  /* 0x0000000a000a7310 */ /* 0x004e220000201800 */
[----:B---3--:R1:W-:Y:S04]  /*2520*/  STL [R16], R3 ;  /* 0x0000000310007387 */ /* 0x0083e80000100800 */
[----:B0---4-:R1:W-:Y:S02]  /*2530*/  STL.64 [R16+0x8], R10 ;  /* 0x0000080a10007387 */ /* 0x0113e40000100a00 */
[----:B------:R-:W-:-:S07]  /*2540*/  LEPC R20, `(.L_x_23) ;  /* 0x000000001014794e */ /* 0x000fce0000000000 */
[----:B-1----:R-:W-:Y:S05]  /*2550*/  CALL.ABS.NOINC R8 ;  /* 0x0000000008007343 */ /* 0x002fea0003c00000 */
.L_x_23:
[----:B------:R-:W2:Y:S04]  /*2560*/  LDL R10, [R19+-0x18] ;  /* 0xffffe800130a7983 */ /* 0x000ea80000100800 */
[----:B------:R-:W3:Y:S01]  /*2570*/  LDL R3, [R22+-0x18] ;  /* 0xffffe80016037983 */ /* 0x000ee20000100800 */
[----:B------:R0:W1:Y:S01]  /*2580*/  LDC.64 R8, c[0x4][R2] ;  /* 0x0100000002087b82 */ /* 0x0000620000000a00 */
[----:B------:R-:W4:Y:S01]  /*2590*/  LDCU.64 UR4, c[0x4][0x50] ;  /* 0x01000a00ff0477ac */ /* 0x000f220008000a00 */
[----:B------:R-:W-:Y:S01]  /*25a0*/  MOV R6, R18 ;  /* 0x0000001200067202 */ /* 0x000fe20000000f00 */
[----:B------:R-:W-:Y:S02]  /*25b0*/  IMAD.MOV.U32 R7, RZ, RZ, R17 ;  /* 0x000000ffff077224 */ /* 0x000fe400078e0011 */
[----:B----4-:R-:W-:-:S02]  /*25c0*/  IMAD.U32 R4, RZ, RZ, UR4 ;  /* 0x00000004ff047e24 */ /* 0x010fc4000f8e00ff */
[----:B------:R-:W-:Y:S01]  /*25d0*/  IMAD.U32 R5, RZ, RZ, UR5 ;  /* 0x00000005ff057e24 */ /* 0x000fe2000f8e00ff */
[----:B--2---:R-:W2:Y:S01]  /*25e0*/  F2F.F64.F32 R10, R10 ;  /* 0x0000000a000a7310 */ /* 0x004ea20000201800 */
[----:B---3--:R0:W-:Y:S04]  /*25f0*/  STL [R16], R3 ;  /* 0x0000000310007387 */ /* 0x0081e80000100800 */
[----:B-12---:R0:W-:Y:S02]  /*2600*/  STL.64 [R16+0x8], R10 ;  /* 0x0000080a10007387 */ /* 0x0061e40000100a00 */
[----:B------:R-:W-:-:S07]  /*2610*/  LEPC R20, `(.L_x_24) ;  /* 0x000000001014794e */ /* 0x000fce0000000000 */
[----:B0-----:R-:W-:Y:S05]  /*2620*/  CALL.ABS.NOINC R8 ;  /* 0x0000000008007343 */ /* 0x001fea0003c00000 */
.L_x_24:
        /* <DEDUP_REMOVED lines=13> */
.L_x_25:
        /* <DEDUP_REMOVED lines=13> */
.L_x_26:
        /* <DEDUP_REMOVED lines=13> */
.L_x_27:
        /* <DEDUP_REMOVED lines=13> */
.L_x_28:
        /* <DEDUP_REMOVED lines=13> */
.L_x_29:
[----:B------:R-:W2:Y:S04]  /*2a40*/  LDL R10, [R19] ;  /* 0x00000000130a7983 */ /* 0x000ea80000100800 */
[----:B------:R-:W3:Y:S01]  /*2a50*/  LDL R3, [R22] ;  /* 0x0000000016037983 */ /* 0x000ee20000100800 */
        /* <DEDUP_REMOVED lines=11> */
.L_x_30:
[----:B------:R-:W2:Y:S04]  /*2b10*/  LDL R10, [R19+0x4] ;  /* 0x00000400130a7983 */ /* 0x000ea80000100800 */
[----:B------:R-:W3:Y:S01]  /*2b20*/  LDL R3, [R22+0x4] ;  /* 0x0000040016037983 */ /* 0x000ee20000100800 */
        /* <DEDUP_REMOVED lines=11> */
.L_x_31:
        /* <DEDUP_REMOVED lines=13> */
.L_x_32:
        /* <DEDUP_REMOVED lines=13> */
.L_x_33:
        /* <DEDUP_REMOVED lines=13> */
.L_x_34:
        /* <DEDUP_REMOVED lines=13> */
.L_x_35:
        /* <DEDUP_REMOVED lines=13> */
.L_x_36:
[----:B------:R-:W2:Y:S04]  /*2ff0*/  LDL R8, [R19+0x1c] ;  /* 0x00001c0013087983 */ /* 0x000ea80000100800 */
[----:B------:R-:W3:Y:S01]  /*3000*/  LDL R11, [R22+0x1c] ;  /* 0x00001c00160b7983 */ /* 0x000ee20000100800 */
[----:B------:R-:W0:Y:S01]  /*3010*/  LDC.64 R2, c[0x4][R2] ;  /* 0x0100000002027b82 */ /* 0x000e220000000a00 */
[----:B------:R-:W1:Y:S01]  /*3020*/  LDCU.64 UR4, c[0x4][0x50] ;  /* 0x01000a00ff0477ac */ /* 0x000e620008000a00 */
[----:B------:R-:W-:Y:S01]  /*3030*/  MOV R7, R17 ;  /* 0x0000001100077202 */ /* 0x000fe20000000f00 */
[----:B------:R-:W-:Y:S02]  /*3040*/  IMAD.MOV.U32 R6, RZ, RZ, R18 ;  /* 0x000000ffff067224 */ /* 0x000fe400078e0012 */
[----:B-1----:R-:W-:-:S02]  /*3050*/  IMAD.U32 R4, RZ, RZ, UR4 ;  /* 0x00000004ff047e24 */ /* 0x002fc4000f8e00ff */
[----:B------:R-:W-:Y:S01]  /*3060*/  IMAD.U32 R5, RZ, RZ, UR5 ;  /* 0x00000005ff057e24 */ /* 0x000fe2000f8e00ff */
[----:B--2---:R-:W1:Y:S01]  /*3070*/  F2F.F64.F32 R8, R8 ;  /* 0x0000000800087310 */ /* 0x004e620000201800 */
[----:B---3--:R2:W-:Y:S04]  /*3080*/  STL [R16], R11 ;  /* 0x0000000b10007387 */ /* 0x0085e80000100800 */
[----:B01----:R2:W-:Y:S02]  /*3090*/  STL.64 [R16+0x8], R8 ;  /* 0x0000080810007387 */ /* 0x0035e40000100a00 */
[----:B------:R-:W-:-:S07]  /*30a0*/  LEPC R20, `(.L_x_37) ;  /* 0x000000001014794e */ /* 0x000fce0000000000 */
[----:B--2---:R-:W-:Y:S05]  /*30b0*/  CALL.ABS.NOINC R2 ;  /* 0x0000000002007343 */ /* 0x004fea0003c00000 */
.L_x_37:
[----:B------:R-:W-:Y:S01]  /*30c0*/  ISETP.NE.AND P6, PT, R28, RZ, PT ;  /* 0x000000ff1c00720c */ /* 0x000fe20003fc5270 */
[----:B------:R-:W-:Y:S02]  /*30d0*/  VIADD R22, R22, 0x40 ;  /* 0x0000004016167836 */ /* 0x000fe40000000000 */
[----:B------:R-:W-:-:S10]  /*30e0*/  VIADD R19, R19, 0x40 ;  /* 0x0000004013137836 */ /* 0x000fd40000000000 */
[----:B------:R-:W-:Y:S05]  /*30f0*/  @P6 BRA `(.L_x_38) ;  /* 0xfffffff0007c6947 */ /* 0x000fea000383ffff */
[----:B------:R-:W-:Y:S05]  /*3100*/  BSYNC.RECONVERGENT B6 ;  /* 0x0000000000067941 */ /* 0x000fea0003800200 */
.L_x_21:
[----:B------:R-:W0:Y:S01]  /*3110*/  LDC R18, c[0x0][0x38c] ;  /* 0x0000e300ff127b82 */ /* 0x000e220000000800 */
[----:B------:R-:W-:Y:S01]  /*3120*/  BSSY.RECONVERGENT B6, `(.L_x_20) ;  /* 0x00000ca000067945 */ /* 0x000fe20003800200 */
[----:B0-----:R-:W-:-:S13]  /*3130*/  LOP3.LUT P0, R0, R18, 0xf, RZ, 0xc0, !PT ;  /* 0x0000000f12007812 */ /* 0x001fda000780c0ff */
[----:B------:R-:W-:Y:S05]  /*3140*/  @!P0 BRA `(.L_x_39) ;  /* 0x0000000c001c8947 */ /* 0x000fea0003800000 */
[----:B------:R-:W-:Y:S02]  /*3150*/  ISETP.GE.U32.AND P0, PT, R0, 0x8, PT ;  /* 0x000000080000780c */ /* 0x000fe40003f06070 */
[----:B------:R-:W-:Y:S02]  /*3160*/  IADD3 R27, P1, PT, R27, 0x200, RZ ;  /* 0x000002001b1b7810 */ /* 0x000fe40007f3e0ff */
[----:B------:R-:W-:Y:S02]  /*3170*/  LOP3.LUT R18, R18, 0x7, RZ, 0xc0, !PT ;  /* 0x0000000712127812 */ /* 0x000fe400078ec0ff */
[----:B------:R-:W-:-:S07]  /*3180*/  IADD3.X R26, PT, PT, RZ, R26, RZ, P1, !PT ;  /* 0x0000001aff1a7210 */ /* 0x000fce0000ffe4ff */
[----:B------:R-:W-:Y:S05]  /*3190*/  @!P0 BRA `(.L_x_40) ;  /* 0x0000000400ac8947 */ /* 0x000fea0003800000 */
[----:B------:R-:W-:Y:S01]  /*31a0*/  IMAD R17, R24, 0x4, R1 ;  /* 0x0000000418117824 */ /* 0x000fe200078e0201 */
[----:B------:R-:W-:Y:S01]  /*31b0*/  MOV R16, 0x0 ;  /* 0x0000000000107802 */ /* 0x000fe20000000f00 */
[----:B------:R-:W0:Y:S03]  /*31c0*/  LDCU.64 UR4, c[0x4][0x50] ;  /* 0x01000a00ff0477ac */ /* 0x000e260008000a00 */
[----:B------:R-:W2:Y:S04]  /*31d0*/  LDL R8, [R17+0x100] ;  /* 0x0001000011087983 */ /* 0x000ea80000100800 */
[----:B------:R-:W3:Y:S01]  /*31e0*/  LDL R0, [R17] ;  /* 0x0000000011007983 */ /* 0x000ee20000100800 */
[----:B------:R1:W4:Y:S01]  /*31f0*/  LDC.64 R2, c[0x4][R16] ;  /* 0x0100000010027b82 */ /* 0x0003220000000a00 */
[----:B------:R-:W-:Y:S01]  /*3200*/  MOV R6, R27 ;  /* 0x0000001b00067202 */ /* 0x000fe20000000f00 */
[----:B------:R-:W-:-:S02]  /*3210*/  IMAD.MOV.U32 R7, RZ, RZ, R26 ;  /* 0x000000ffff077224 */ /* 0x000fc400078e001a */
[----:B0-----:R-:W-:Y:S02]  /*3220*/  IMAD.U32 R4, RZ, RZ, UR4 ;  /* 0x00000004ff047e24 */ /* 0x001fe4000f8e00ff */
[----:B------:R-:W-:Y:S01]  /*3230*/  IMAD.U32 R5, RZ, RZ, UR5 ;  /* 0x00000005ff057e24 */ /* 0x000fe2000f8e00ff */
[----:B--2---:R-:W0:Y:S01]  /*3240*/  F2F.F64.F32 R8, R8 ;  /* 0x0000000800087310 */ /* 0x004e220000201800 */
[----:B---3--:R1:W-:Y:S04]  /*3250*/  STL [R1+0x200], R0 ;  /* 0x0002000001007387 */ /* 0x0083e80000100800 */
[----:B0---4-:R1:W-:Y:S02]  /*3260*/  STL.64 [R1+0x208], R8 ;  /* 0x0002080801007387 */ /* 0x0113e40000100a00 */
[----:B------:R-:W-:-:S07]  /*3270*/  LEPC R20, `(.L_x_41) ;  /* 0x000000001014794e */ /* 0x000fce0000000000 */
[----:B-1----:R-:W-:Y:S05]  /*3280*/  CALL.ABS.NOINC R2 ;  /* 0x0000000002007343 */ /* 0x002fea0003c00000 */
.L_x_41:
        /* <DEDUP_REMOVED lines=9> */
[----:B---3--:R0:W-:Y:S04]  /*3320*/  STL [R1+0x200], R0 ;  /* 0x0002000001007387 */ /* 0x0081e80000100800 */
[----:B-12---:R0:W-:Y:S02]  /*3330*/  STL.64 [R1+0x208], R8 ;  /* 0x0002080801007387 */ /* 0x0061e40000100a00 */
[----:B------:R-:W-:-:S07]  /*3340*/  LEPC R20, `(.L_x_42) ;  /* 0x000000001014794e */ /* 0x000fce0000000000 */
[----:B0-----:R-:W-:Y:S05]  /*3350*/  CALL.ABS.NOINC R2 ;  /* 0x0000000002007343 */ /* 0x001fea0003c00000 */
.L_x_42:
        /* <DEDUP_REMOVED lines=13> */
.L_x_43:
        /* <DEDUP_REMOVED lines=13> */
.L_x_44:
        /* <DEDUP_REMOVED lines=13> */
.L_x_45:
        /* <DEDUP_REMOVED lines=13> */
.L_x_46:
        /* <DEDUP_REMOVED lines=13> */
.L_x_47:
        /* <DEDUP_REMOVED lines=13> */
.L_x_48:
[----:B------:R-:W-:-:S07]  /*3840*/  VIADD R24, R24, 0x8 ;  /* 0x0000000818187836 */ /* 0x000fce0000000000 */
.L_x_40:
[----:B------:R-:W-:-:S13]  /*3850*/  ISETP.NE.AND P0, PT, R18, RZ, PT ;  /* 0x000000ff1200720c */ /* 0x000fda0003f05270 */
[----:B------:R-:W-:Y:S05]  /*3860*/  @!P0 BRA `(.L_x_39) ;  /* 0x0000000400548947 */ /* 0x000fea0003800000 */
[----:B------:R-:W0:Y:S01]  /*3870*/  LDC R0, c[0x0][0x38c] ;  /* 0x0000e300ff007b82 */ /* 0x000e220000000800 */
[----:B------:R-:W-:Y:S02]  /*3880*/  ISETP.GE.U32.AND P0, PT, R18, 0x4, PT ;  /* 0x000000041200780c */ /* 0x000fe40003f06070 */
[----:B0-----:R-:W-:-:S11]  /*3890*/  LOP3.LUT R18, R0, 0x3, RZ, 0xc0, !PT ;  /* 0x0000000300127812 */ /* 0x001fd600078ec0ff */
[----:B------:R-:W-:Y:S05]  /*38a0*/  @!P0 BRA `(.L_x_49) ;  /* 0x0000000000dc8947 */ /* 0x000fea0003800000 */
[----:B------:R-:W-:Y:S01]  /*38b0*/  IMAD R17, R24, 0x4, R1 ;  /* 0x0000000418117824 */ /* 0x000fe200078e0201 */
[----:B------:R-:W-:Y:S01]  /*38c0*/  MOV R16, 0x0 ;  /* 0x0000000000107802 */ /* 0x000fe20000000f00 */
[----:B------:R-:W0:Y:S03]  /*38d0*/  LDCU.64 UR4, c[0x4][0x50] ;  /* 0x01000a00ff0477ac */ /* 0x000e260008000a00 */
[----:B------:R-:W2:Y:S04]  /*38e0*/  LDL R8, [R17+0x100] ;  /* 0x0001000011087983 */ /* 0x000ea80000100800 */
[----:B------:R-:W3:Y:S01]  /*38f0*/  LDL R0, [R17] ;  /* 0x0000000011007983 */ /* 0x000ee20000100800 */
[----:B------:R1:W4:Y:S01]  /*3900*/  LDC.64 R2, c[0x4][R16] ;  /* 0x0100000010027b82 */ /* 0x0003220000000a00 */
[----:B------:R-:W-:-:S02]  /*3910*/  IMAD.MOV.U32 R6, RZ, RZ, R27 ;  /* 0x000000ffff067224 */ /* 0x000fc400078e001b */
[----:B------:R-:W-:Y:S01]  /*3920*/  IMAD.MOV.U32 R7, RZ, RZ, R26 ;  /* 0x000000ffff077224 */ /* 0x000fe200078e001a */
[----:B0-----:R-:W-:Y:S01]  /*3930*/  MOV R4, UR4 ;  /* 0x0000000400047c02 */ /* 0x001fe20008000f00 */
[----:B------:R-:W-:Y:S01]  /*3940*/  IMAD.U32 R5, RZ, RZ, UR5 ;  /* 0x00000005ff057e24 */ /* 0x000fe2000f8e00ff */
[----:B--2---:R-:W0:Y:S01]  /*3950*/  F2F.F64.F32 R8, R8 ;  /* 0x0000000800087310 */ /* 0x004e220000201800 */
[----:B---3--:R1:W-:Y:S04]  /*3960*/  STL [R1+0x200], R0 ;  /* 0x0002000001007387 */ /* 0x0083e80000100800 */
[----:B0---4-:R1:W-:Y:S02]  /*3970*/  STL.64 [R1+0x208], R8 ;  /* 0x0002080801007387 */ /* 0x0113e40000100a00 */
[----:B------:R-:W-:-:S07]  /*3980*/  LEPC R20, `(.L_x_50) ;  /* 0x000000001014794e */ /* 0x000fce0000000000 */
[----:B-1----:R-:W-:Y:S05]  /*3990*/  CALL.ABS.NOINC R2 ;  /* 0x0000000002007343 */ /* 0x002fea0003c00000 */
.L_x_50:
[----:B------:R-:W2:Y:S04]  /*39a0*/  LDL R8, [R17+0x104] ;  /* 0x0001040011087983 */ /* 0x000ea80000100800 */
[----:B------:R-:W3:Y:S01]  /*39b0*/  LDL R0, [R17+0x4] ;  /* 0x0000040011007983 */ /* 0x000ee20000100800 */
[----:B------:R0:W1:Y:S01]  /*39c0*/  LDC.64 R2, c[0x4][R16] ;  /* 0x0100000010027b82 */ /* 0x0000620000000a00 */
[----:B------:R-:W4:Y:S01]  /*39d0*/  LDCU.64 UR4, c[0x4][0x50] ;  /* 0x01000a00ff0477ac */ /* 0x000f220008000a00 */
[----:B------:R-:W-:Y:S02]  /*39e0*/  IMAD.MOV.U32 R6, RZ, RZ, R27 ;  /* 0x000000ffff067224 */ /* 0x000fe400078e001b */
[----:B------:R-:W-:Y:S01]  /*39f0*/  IMAD.MOV.U32 R7, RZ, RZ, R26 ;  /* 0x000000ffff077224 */ /* 0x000fe200078e001a */
[----:B----4-:R-:W-:Y:S01]  /*3a00*/  MOV R4, UR4 ;  /* 0x0000000400047c02 */ /* 0x010fe20008000f00 */
[----:B------:R-:W-:Y:S01]  /*3a10*/  IMAD.U32 R5, RZ, RZ, UR5 ;  /* 0x00000005ff057e24 */ /* 0x000fe2000f8e00ff */
[----:B--2---:R-:W2:Y:S01]  /*3a20*/  F2F.F64.F32 R8, R8 ;  /* 0x0000000800087310 */ /* 0x004ea20000201800 */
[----:B---3--:R0:W-:Y:S04]  /*3a30*/  STL [R1+0x200], R0 ;  /* 0x0002000001007387 */ /* 0x0081e80000100800 */
[----:B-12---:R0:W-:Y:S02]  /*3a40*/  STL.64 [R1+0x208], R8 ;  /* 0x0002080801007387 */ /* 0x0061e40000100a00 */
[----:B------:R-:W-:-:S07]  /*3a50*/  LEPC R20, `(.L_x_51) ;  /* 0x000000001014794e */ /* 0x000fce0000000000 */
[----:B0-----:R-:W-:Y:S05]  /*3a60*/  CALL.ABS.NOINC R2 ;  /* 0x0000000002007343 */ /* 0x001fea0003c00000 */
.L_x_51:
        /* <DEDUP_REMOVED lines=13> */
.L_x_52:
        /* <DEDUP_REMOVED lines=13> */
.L_x_53:
[----:B------:R-:W-:-:S07]  /*3c10*/  IADD3 R24, PT, PT, R24, 0x4, RZ ;  /* 0x0000000418187810 */ /* 0x000fce0007ffe0ff */
.L_x_49:
[----:B------:R-:W-:-:S13]  /*3c20*/  ISETP.NE.AND P0, PT, R18, RZ, PT ;  /* 0x000000ff1200720c */ /* 0x000fda0003f05270 */
[----:B------:R-:W-:Y:S05]  /*3c30*/  @!P0 BRA `(.L_x_39) ;  /* 0x0000000000608947 */ /* 0x000fea0003800000 */
[C---:B------:R-:W-:Y:S02]  /*3c40*/  IMAD R25, R24.reuse, 0x4, R25 ;  /* 0x0000000418197824 */ /* 0x040fe400078e0219 */
[----:B------:R-:W-:Y:S02]  /*3c50*/  IMAD R24, R24, 0x4, R1 ;  /* 0x0000000418187824 */ /* 0x000fe400078e0201 */
[----:B------:R-:W-:-:S07]  /*3c60*/  IMAD.MOV R18, RZ, RZ, -R18 ;  /* 0x000000ffff127224 */ /* 0x000fce00078e0a12 */
.L_x_55:
[----:B------:R-:W2:Y:S04]  /*3c70*/  LDL R2, [R25] ;  /* 0x0000000019027983 */ /* 0x000ea80000100800 */
[----:B------:R-:W3:Y:S01]  /*3c80*/  LDL R0, [R24] ;  /* 0x0000000018007983 */ /* 0x000ee20000100800 */
[----:B------:R-:W-:Y:S01]  /*3c90*/  MOV R8, 0x0 ;  /* 0x0000000000087802 */ /* 0x000fe20000000f00 */
[----:B------:R-:W0:Y:S01]  /*3ca0*/  LDCU.64 UR4, c[0x4][0x50] ;  /* 0x01000a00ff0477ac */ /* 0x000e220008000a00 */
[----:B------:R-:W-:Y:S02]  /*3cb0*/  VIADD R18, R18, 0x1 ;  /* 0x0000000112127836 */ /* 0x000fe40000000000 */
[----:B------:R-:W-:Y:S02]  /*3cc0*/  IMAD.MOV.U32 R6, RZ, RZ, R27 ;  /* 0x000000ffff067224 */ /* 0x000fe400078e001b */
[----:B------:R-:W1:Y:S01]  /*3cd0*/  LDC.64 R8, c[0x4][R8] ;  /* 0x0100000008087b82 */ /* 0x000e620000000a00 */
[----:B------:R-:W-:Y:S01]  /*3ce0*/  ISETP.NE.AND P0, PT, R18, RZ, PT ;  /* 0x000000ff1200720c */ /* 0x000fe20003f05270 */
[----:B------:R-:W-:-:S02]  /*3cf0*/  IMAD.MOV.U32 R7, RZ, RZ, R26 ;  /* 0x000000ffff077224 */ /* 0x000fc400078e001a */
[----:B0-----:R-:W-:Y:S01]  /*3d00*/  IMAD.U32 R4, RZ, RZ, UR4 ;  /* 0x00000004ff047e24 */ /* 0x001fe2000f8e00ff */
[----:B------:R-:W-:Y:S01]  /*3d10*/  MOV R5, UR5 ;  /* 0x0000000500057c02 */ /* 0x000fe20008000f00 */
[----:B--2---:R-:W0:Y:S01]  /*3d20*/  F2F.F64.F32 R2, R2 ;  /* 0x0000000200027310 */ /* 0x004e220000201800 */
[----:B---3--:R2:W-:Y:S02]  /*3d30*/  STL [R1+0x200], R0 ;  /* 0x0002000001007387 */ /* 0x0085e40000100800 */
[----:B--2---:R-:W-:Y:S02]  /*3d40*/  P2R R0, PR, RZ, 0x1 ;  /* 0x00000001ff007803 */ /* 0x004fe40000000000 */
[----:B01----:R0:W-:Y:S05]  /*3d50*/  STL.64 [R1+0x208], R2 ;  /* 0x0002080201007387 */ /* 0x0031ea0000100a00 */
[----:B------:R-:W-:-:S07]  /*3d60*/  LEPC R20, `(.L_x_54) ;  /* 0x000000001014794e */ /* 0x000fce0000000000 */
[----:B0-----:R-:W-:Y:S05]  /*3d70*/  CALL.ABS.NOINC R8 ;  /* 0x0000000008007343 */ /* 0x001fea0003c00000 */
.L_x_54:
[----:B------:R-:W-:Y:S01]  /*3d80*/  ISETP.NE.AND P6, PT, R18, RZ, PT ;  /* 0x000000ff1200720c */ /* 0x000fe20003fc5270 */
[----:B------:R-:W-:Y:S01]  /*3d90*/  VIADD R25, R25, 0x4 ;  /* 0x0000000419197836 */ /* 0x000fe20000000000 */
[----:B------:R-:W-:-:S11]  /*3da0*/  IADD3 R24, PT, PT, R24, 0x4, RZ ;  /* 0x0000000418187810 */ /* 0x000fd60007ffe0ff */
[----:B------:R-:W-:Y:S05]  /*3db0*/  @P6 BRA `(.L_x_55) ;  /* 0xfffffffc00ac6947 */ /* 0x000fea000383ffff */
.L_x_39:
[----:B------:R-:W-:Y:S05]  /*3dc0*/  BSYNC.RECONVERGENT B6 ;  /* 0x0000000000067941 */ /* 0x000fea0003800200 */
.L_x_20:
[----:B------:R-:W-:Y:S01]  /*3dd0*/  MOV R0, 0x0 ;  /* 0x0000000000007802 */ /* 0x000fe20000000f00 */
[----:B------:R-:W0:Y:S01]  /*3de0*/  LDCU.64 UR4, c[0x4][0x58] ;  /* 0x01000b00ff0477ac */ /* 0x000e220008000a00 */
[----:B------:R-:W-:Y:S02]  /*3df0*/  CS2R R6, SRZ ;  /* 0x0000000000067805 */ /* 0x000fe4000001ff00 */
[----:B------:R1:W2:Y:S01]  /*3e00*/  LDC.64 R2, c[0x4][R0] ;  /* 0x0100000000027b82 */ /* 0x0002a20000000a00 */
[----:B0-----:R-:W-:Y:S02]  /*3e10*/  IMAD.U32 R4, RZ, RZ, UR4 ;  /* 0x00000004ff047e24 */ /* 0x001fe4000f8e00ff */
[----:B-1----:R-:W-:-:S07]  /*3e20*/  IMAD.U32 R5, RZ, RZ, UR5 ;  /* 0x00000005ff057e24 */ /* 0x002fce000f8e00ff */
[----:B------:R-:W-:-:S07]  /*3e30*/  LEPC R20, `(.L_x_56) ;  /* 0x000000001014794e */ /* 0x000fce0000000000 */
[----:B--2---:R-:W-:Y:S05]  /*3e40*/  CALL.ABS.NOINC R2 ;  /* 0x0000000002007343 */ /* 0x004fea0003c00000 */
.L_x_56:
[----:B------:R-:W-:Y:S05]  /*3e50*/  EXIT ;  /* 0x000000000000794d */ /* 0x000fea0003800000 */
.L_x_57:
[----:B------:R-:W-:-:S00]  /*3e60*/  BRA `(.L_x_57) ;  /* 0xfffffffc00fc7947 */ /* 0x000fc0000383ffff */
[----:B------:R-:W-:-:S00]  /*3e70*/  NOP ;  /* 0x0000000000007918 */ /* 0x000fc00000000000 */
        /* <DEDUP_REMOVED lines=8> */
.L_x_120:


//--------------------- .text._Z45topk_temperature_softmax_sampling_kernel_bf16PK13__nv_bfloat16Pifimmm --------------------------
	.section	.text._Z45topk_temperature_softmax_sampling_kernel_bf16PK13__nv_bfloat16Pifimmm,"ax",@progbits
	.align	128
        .global         _Z45topk_temperature_softmax_sampling_kernel_bf16PK13__nv_bfloat16Pifimmm
        .type           _Z45topk_temperature_softmax_sampling_kernel_bf16PK13__nv_bfloat16Pifimmm,@function
        .size           _Z45topk_temperature_softmax_sampling_kernel_bf16PK13__nv_bfloat16Pifimmm,(.L_x_119 - _Z45topk_temperature_softmax_sampling_kernel_bf16PK13__nv_bfloat16Pifimmm)
        .other          _Z45topk_temperature_softmax_sampling_kernel_bf16PK13__nv_bfloat16Pifimmm,@"STO_CUDA_ENTRY STV_DEFAULT"
_Z45topk_temperature_softmax_sampling_kernel_bf16PK13__nv_bfloat16Pifimmm:
.text._Z45topk_temperature_softmax_sampling_kernel_bf16PK13__nv_bfloat16Pifimmm:
[----:B------:R-:W0:Y:S08]  /*0000*/  LDC R1, c[0x0][0x37c] ;  /* 0x0000df00ff017b82 */ /* 0x000e300000000800 */
[----:B------:R-:W1:Y:S01]  /*0010*/  LDC R0, c[0x0][0x370] ;  /* 0x0000dc00ff007b82 */ /* 0x000e620000000800 */
[----:B0-----:R-:W-:-:S07]  /*0020*/  VIADD R1, R1, 0xffffffd0 ;  /* 0xffffffd001017836 */ /* 0x001fce0000000000 */
[----:B------:R-:W0:Y:S01]  /*0030*/  S2UR UR4, SR_CTAID.X ;  /* 0x00000000000479c3 */ /* 0x000e220000002500 */
[----:B-1----:R-:W-:-:S04]  /*0040*/  ISETP.NE.AND P0, PT, R0, 0x1, PT ;  /* 0x000000010000780c */ /* 0x002fc80003f05270 */
[----:B0-----:R-:W-:-:S13]  /*0050*/  ISETP.NE.OR P0, PT, RZ, UR4, P0 ;  /* 0x00000004ff007c0c */ /* 0x001fda0008705670 */
[----:B------:R-:W-:Y:S05]  /*0060*/  @P0 EXIT ;  /* 0x000000000000094d */ /* 0x000fea0003800000 */
[----:B------:R-:W0:Y:S01]  /*0070*/  LDC R4, c[0x0][0x394] ;  /* 0x0000e500ff047b82 */ /* 0x000e220000000800 */
[----:B------:R-:W1:Y:S01]  /*0080*/  S2R R0, SR_TID.X ;  /* 0x0000000000007919 */ /* 0x000e620000002100 */
[----:B------:R-:W2:Y:S01]  /*0090*/  LDCU.64 UR10, c[0x0][0x358] ;  /* 0x00006b00ff0a77ac */ /* 0x000ea20008000a00 */
[----:B------:R-:W3:Y:S01]  /*00a0*/  LDCU.64 UR6, c[0x0][0x3a8] ;  /* 0x00007500ff0677ac */ /* 0x000ee20008000a00 */
[----:B0-----:R-:W-:-:S13]  /*00b0*/  ISETP.GT.AND P0, PT, R4, RZ, PT ;  /* 0x000000ff0400720c */ /* 0x001fda0003f04270 */
[----:B-123--:R-:W-:Y:S05]  /*00c0*/  @P0 BRA `(.L_x_58) ;  /* 0x0000000000180947 */ /* 0x00efea0003800000 */
[----:B------:R-:W-:-:S13]  /*00d0*/  ISETP.NE.AND P0, PT, R0, RZ, PT ;  /* 0x000000ff0000720c */ /* 0x000fda0003f05270 */
[----:B------:R-:W-:Y:S05]  /*00e0*/  @P0 EXIT ;  /* 0x000000000000094d */ /* 0x000fea0003800000 */
[----:B------:R-:W0:Y:S01]  /*00f0*/  LDC.64 R2, c[0x0][0x388] ;  /* 0x0000e200ff027b82 */ /* 0x000e220000000a00 */
[----:B------:R-:W-:-:S05]  /*0100*/  IMAD.MOV.U32 R5, RZ, RZ, -0x1 ;  /* 0xffffffffff057424 */ /* 0x000fca00078e00ff */
[----:B0-----:R-:W-:Y:S01]  /*0110*/  STG.E desc[UR10][R2.64], R5 ;  /* 0x0000000502007986 */ /* 0x001fe2000c10190a */
[----:B------:R-:W-:Y:S05]  /*0120*/  EXIT ;  /* 0x000000000000794d */ /* 0x000fea0003800000 */
.L_x_58:
[----:B------:R-:W0:Y:S01]  /*0130*/  LDC R7, c[0x0][0x398] ;  /* 0x0000e600ff077b82 */ /* 0x000e220000000800 */
[----:B------:R-:W-:Y:S01]  /*0140*/  ISETP.GT.U32.AND P0, PT, R0, 0xff, PT ;  /* 0x000000ff0000780c */ /* 0x000fe20003f04070 */
[----:B------:R-:W-:-:S12]  /*0150*/  BSSY.RECONVERGENT B0, `(.L_x_59) ;  /* 0x000000e000007945 */ /* 0x000fd80003800200 */
[----:B------:R-:W-:Y:S05]  /*0160*/  @P0 BRA `(.L_x_60) ;  /* 0x0000000000300947 */ /* 0x000fea0003800000 */
[----:B------:R-:W1:Y:S01]  /*0170*/  S2UR UR8, SR_CgaCtaId ;  /* 0x00000000000879c3 */ /* 0x000e620000008800 */
[----:B------:R-:W-:Y:S01]  /*0180*/  UMOV UR4, 0x400 ;  /* 0x0000040000047882 */ /* 0x000fe20000000000 */
[----:B------:R-:W-:Y:S01]  /*0190*/  IMAD.MOV.U32 R5, RZ, RZ, -0x800000 ;  /* 0xff800000ff057424 */ /* 0x000fe200078e00ff */
[----:B------:R-:W-:Y:S01]  /*01a0*/  UIADD3 UR5, UPT, UPT, UR4, 0x800, URZ ;  /* 0x0000080004057890 */ /* 0x000fe2000fffe0ff */
[----:B------:R-:W-:Y:S01]  /*01b0*/  IMAD.MOV.U32 R6, RZ, RZ, -0x1 ;  /* 0xffffffffff067424 */ /* 0x000fe200078e00ff */
[----:B------:R-:W-:Y:S02]  /*01c0*/  UIADD3 UR4, UPT, UPT, UR4, 0xc00, URZ ;  /* 0x00000c0004047890 */ /* 0x000fe4000fffe0ff */
[----:B-1----:R-:W-:Y:S02]  /*01d0*/  ULEA UR5, UR8, UR5, 0x18 ;  /* 0x0000000508057291 */ /* 0x002fe4000f8ec0ff */
[----:B------:R-:W-:-:S04]  /*01e0*/  ULEA UR4, UR8, UR4, 0x18 ;  /* 0x0000000408047291 */ /* 0x000fc8000f8ec0ff */
[C---:B------:R-:W-:Y:S02]  /*01f0*/  LEA R2, R0.reuse, UR5, 0x2 ;  /* 0x0000000500027c11 */ /* 0x040fe4000f8e10ff */
[----:B------:R-:W-:-:S03]  /*0200*/  LEA R3, R0, UR4, 0x2 ;  /* 0x0000000400037c11 */ /* 0x000fc6000f8e10ff */
[----:B------:R1:W-:Y:S04]  /*0210*/  STS [R2], R5 ;  /* 0x0000000502007388 */ /* 0x0003e80000000800 */
[----:B------:R1:W-:Y:S02]  /*0220*/  STS [R3], R6 ;  /* 0x0000000603007388 */ /* 0x0003e40000000800 */
.L_x_60:
[----:B------:R-:W-:Y:S05]  /*0230*/  BSYNC.RECONVERGENT B0 ;  /* 0x0000000000007941 */ /* 0x000fea0003800200 */
.L_x_59:
[----:B------:R-:W-:Y:S01]  /*0240*/  BAR.SYNC.DEFER_BLOCKING 0x0 ;  /* 0x0000000000007b1d */ /* 0x000fe20000010000 */
[C---:B0-----:R-:W-:Y:S02]  /*0250*/  ISETP.GE.AND P0, PT, R7.reuse, 0x1, PT ;  /* 0x000000010700780c */ /* 0x041fe40003f06270 */
[----:B------:R-:W-:-:S11]  /*0260*/  VIMNMX3 R4, R7, 0x100, R4, PT ;  /* 0x000001000704780f */ /* 0x000fd60003800104 */
[----:B------:R-:W-:Y:S05]  /*0270*/  @!P0 BRA `(.L_x_61) ;  /* 0x0000000c004c8947 */ /* 0x000fea0003800000 */
[----:B------:R-:W0:Y:S01]  /*0280*/  S2UR UR5, SR_CgaCtaId ;  /* 0x00000000000579c3 */ /* 0x000e220000008800 */
[----:B------:R-:W-:Y:S01]  /*0290*/  UMOV UR4, 0x400 ;  /* 0x0000040000047882 */ /* 0x000fe20000000000 */
[----:B-1----:R-:W-:Y:S01]  /*02a0*/  IMAD.MOV.U32 R5, RZ, RZ, RZ ;  /* 0x000000ffff057224 */ /* 0x002fe200078e00ff */
[----:B------:R-:W-:Y:S01]  /*02b0*/  PRMT R6, RZ, 0x7610, R6 ;  /* 0x00007610ff067816 */ /* 0x000fe20000000006 */
[----:B------:R-:W1:Y:S01]  /*02c0*/  LDCU UR8, c[0x0][0x360] ;  /* 0x00006c00ff0877ac */ /* 0x000e620008000800 */
[----:B------:R-:W-:Y:S01]  /*02d0*/  PRMT R7, RZ, 0x7610, R7 ;  /* 0x00007610ff077816 */ /* 0x000fe20000000007 */
[----:B0-----:R-:W-:-:S06]  /*02e0*/  ULEA UR4, UR5, UR4, 0x18 ;  /* 0x0000000405047291 */ /* 0x001fcc000f8ec0ff */
[----:B-1----:R-:W-:-:S07]  /*02f0*/  LEA R8, R0, UR4, 0x3 ;  /* 0x0000000400087c11 */ /* 0x002fce000f8e18ff */
.L_x_80:
[----:B------:R-:W0:Y:S01]  /*0300*/  LDCU.64 UR12, c[0x0][0x398] ;  /* 0x00007300ff0c77ac */ /* 0x000e220008000a00 */
[----:B------:R-:W-:Y:S01]  /*0310*/  BSSY.RECONVERGENT B0, `(.L_x_62) ;  /* 0x000003f000007945 */ /* 0x000fe20003800200 */
[----:B-1----:R-:W-:Y:S01]  /*0320*/  IMAD.IADD R9, R4, 0x1, -R5 ;  /* 0x0000000104097824 */ /* 0x002fe200078e0a05 */
[----:B------:R-:W1:Y:S01]  /*0330*/  LDCU.64 UR14, c[0x0][0x380] ;  /* 0x00007000ff0e77ac */ /* 0x000e620008000a00 */
[----:B------:R-:W-:Y:S02]  /*0340*/  IMAD.MOV.U32 R2, RZ, RZ, -0x800000 ;  /* 0xff800000ff027424 */ /* 0x000fe400078e00ff */
[----:B------:R-:W-:Y:S01]  /*0350*/  IMAD.MOV.U32 R3, RZ, RZ, -0x1 ;  /* 0xffffffffff037424 */ /* 0x000fe200078e00ff */
[----:B0-----:R-:W-:-:S04]  /*0360*/  ISETP.GE.U32.AND P0, PT, R0, UR12, PT ;  /* 0x0000000c00007c0c */ /* 0x001fc8000bf06070 */
[----:B------:R-:W-:-:S13]  /*0370*/  ISETP.GE.U32.AND.EX P0, PT, RZ, UR13, PT, P0 ;  /* 0x0000000dff007c0c */ /* 0x000fda000bf06100 */
[----:B-1----:R-:W-:Y:S05]  /*0380*/  @P0 BRA `(.L_x_63) ;  /* 0x0000000000dc0947 */ /* 0x002fea0003800000 */
[----:B------:R-:W-:Y:S01]  /*0390*/  ISETP.NE.AND P0, PT, R5, RZ, PT ;  /* 0x000000ff0500720c */ /* 0x000fe20003f05270 */
[----:B------:R-:W-:Y:S02]  /*03a0*/  IMAD.MOV.U32 R3, RZ, RZ, -0x1 ;  /* 0xffffffffff037424 */ /* 0x000fe400078e00ff */
[----:B------:R-:W-:-:S10]  /*03b0*/  IMAD.MOV.U32 R2, RZ, RZ, -0x800000 ;  /* 0xff800000ff027424 */ /* 0x000fd400078e00ff */
[----:B------:R-:W-:Y:S05]  /*03c0*/  @!P0 BRA `(.L_x_64) ;  /* 0x00000000008c8947 */ /* 0x000fea0003800000 */
[----:B------:R-:W-:Y:S01]  /*03d0*/  BSSY.RECONVERGENT B1, `(.L_x_65) ;  /* 0x0000021000017945 */ /* 0x000fe20003800200 */
[--C-:B------:R-:W-:Y:S02]  /*03e0*/  IMAD.MOV.U32 R11, RZ, RZ, R0.reuse ;  /* 0x000000ffff0b7224 */ /* 0x100fe400078e0000 */
[----:B------:R-:W-:Y:S02]  /*03f0*/  IMAD.MOV.U32 R14, RZ, RZ, RZ ;  /* 0x000000ffff0e7224 */ /* 0x000fe400078e00ff */
[----:B------:R-:W-:-:S07]  /*0400*/  IMAD.MOV.U32 R12, RZ, RZ, R0 ;  /* 0x000000ffff0c7224 */ /* 0x000fce00078e0000 */
.L_x_68:
[----:B------:R-:W0:Y:S02]  /*0410*/  LDCU.64 UR4, c[0x0][0x380] ;  /* 0x00007000ff0477ac */ /* 0x000e240008000a00 */
[----:B0-----:R-:W-:-:S04]  /*0420*/  LEA R10, P0, R11, UR4, 0x1 ;  /* 0x000000040b0a7c11 */ /* 0x001fc8000f8008ff */
[----:B------:R-:W-:-:S05]  /*0430*/  LEA.HI.X R11, R11, UR5, R14, 0x1, P0 ;  /* 0x000000050b0b7c11 */ /* 0x000fca00080f0c0e */
[----:B------:R-:W2:Y:S01]  /*0440*/  LDG.E.U16.CONSTANT R10, desc[UR10][R10.64] ;  /* 0x0000000a0a0a7981 */ /* 0x000ea2000c1e9500 */
[----:B------:R-:W-:Y:S01]  /*0450*/  MOV R13, 0x400 ;  /* 0x00000400000d7802 */ /* 0x000fe20000000f00 */
[----:B------:R-:W-:Y:S01]  /*0460*/  BSSY.RECONVERGENT B2, `(.L_x_66) ;  /* 0x000000c000027945 */ /* 0x000fe20003800200 */
[----:B------:R-:W-:Y:S01]  /*0470*/  IMAD.MOV.U32 R14, RZ, RZ, RZ ;  /* 0x000000ffff0e7224 */ /* 0x000fe200078e00ff */
[----:B------:R-:W0:Y:S02]  /*0480*/  S2R R16, SR_CgaCtaId ;  /* 0x0000000000107919 */ /* 0x000e240000008800 */
[----:B------:R-:W-:-:S05]  /*0490*/  VIADD R13, R13, 0xc00 ;  /* 0x00000c000d0d7836 */ /* 0x000fca0000000000 */
[----:B0-----:R-:W-:Y:S01]  /*04a0*/  LEA R17, R16, R13, 0x18 ;  /* 0x0000000d10117211 */ /* 0x001fe200078ec0ff */
[----:B--2---:R-:W-:-:S07]  /*04b0*/  IMAD.U32 R13, R10, 0x10000, RZ ;  /* 0x000100000a0d7824 */ /* 0x004fce00078e00ff */
.L_x_67:
[C---:B------:R-:W-:Y:S02]  /*04c0*/  IMAD R10, R14.reuse, 0x4, R17 ;  /* 0x000000040e0a7824 */ /* 0x040fe400078e0211 */
[----:B------:R-:W-:-:S03]  /*04d0*/  VIADD R14, R14, 0x1 ;  /* 0x000000010e0e7836 */ /* 0x000fc60000000000 */
[----:B------:R-:W0:Y:S02]  /*04e0*/  LDS R15, [R10] ;  /* 0x000000000a0f7984 */ /* 0x000e240000000800 */
[----:B------:R-:W-:Y:S02]  /*04f0*/  ISETP.NE.AND P0, PT, R14, R5, PT ;  /* 0x000000050e00720c */ /* 0x000fe40003f05270 */
[----:B0-----:R-:W-:-:S13]  /*0500*/  ISETP.NE.AND P1, PT, R12, R15, PT ;  /* 0x0000000f0c00720c */ /* 0x001fda0003f25270 */
[----:B------:R-:W-:Y:S05]  /*0510*/  @P0 BRA P1, `(.L_x_67) ;  /* 0xfffffffc00e80947 */ /* 0x000fea000083ffff */
[----:B------:R-:W-:Y:S05]  /*0520*/  BSYNC.RECONVERGENT B2 ;  /* 0x0000000000027941 */ /* 0x000fea0003800200 */
.L_x_66:
[----:B------:R-:W0:Y:S01]  /*0530*/  LDCU.64 UR4, c[0x0][0x398] ;  /* 0x00007300ff0477ac */ /* 0x000e220008000a00 */
[----:B------:R-:W-:Y:S01]  /*0540*/  VIADD R11, R12, UR8 ;  /* 0x000000080c0b7c36 */ /* 0x000fe20008000000 */
[----:B------:R-:W-:-:S04]  /*0550*/  FSETP.GT.AND P0, PT, R13, R2, PT ;  /* 0x000000020d00720b */ /* 0x000fc80003f04000 */
[----:B------:R-:W-:Y:S02]  /*0560*/  SHF.R.S32.HI R14, RZ, 0x1f, R11 ;  /* 0x0000001fff0e7819 */ /* 0x000fe4000001140b */
[----:B------:R-:W-:-:S04]  /*0570*/  ISETP.NE.AND P0, PT, R12, R15, P0 ;  /* 0x0000000f0c00720c */ /* 0x000fc80000705270 */
[----:B------:R-:W-:Y:S01]  /*0580*/  SEL R3, R12, R3, P0 ;  /* 0x000000030c037207 */ /* 0x000fe20000000000 */
[----:B------:R-:W-:Y:S01]  /*0590*/  IMAD.MOV.U32 R12, RZ, RZ, R11 ;  /* 0x000000ffff0c7224 */ /* 0x000fe200078e000b */
[----:B------:R-:W-:Y:S02]  /*05a0*/  FSEL R2, R13, R2, P0 ;  /* 0x000000020d027208 */ /* 0x000fe40000000000 */
[----:B0-----:R-:W-:-:S04]  /*05b0*/  ISETP.GE.U32.AND P1, PT, R11, UR4, PT ;  /* 0x000000040b007c0c */ /* 0x001fc8000bf26070 */
[----:B------:R-:W-:-:S13]  /*05c0*/  ISETP.GE.U32.AND.EX P1, PT, R14, UR5, PT, P1 ;  /* 0x000000050e007c0c */ /* 0x000fda000bf26110 */
[----:B------:R-:W-:Y:S05]  /*05d0*/  @!P1 BRA `(.L_x_68) ;  /* 0xfffffffc008c9947 */ /* 0x000fea000383ffff */
[----:B------:R-:W-:Y:S05]  /*05e0*/  BSYNC.RECONVERGENT B1 ;  /* 0x0000000000017941 */ /* 0x000fea0003800200 */
.L_x_65:
[----:B------:R-:W-:Y:S05]  /*05f0*/  BRA `(.L_x_63) ;  /* 0x0000000000407947 */ /* 0x000fea0003800000 */
.L_x_64:
[--C-:B------:R-:W-:Y:S02]  /*0600*/  IMAD.MOV.U32 R14, RZ, RZ, R0.reuse ;  /* 0x000000ffff0e7224 */ /* 0x100fe400078e0000 */
[----:B------:R-:W-:Y:S02]  /*0610*/  IMAD.MOV.U32 R15, RZ, RZ, RZ ;  /* 0x000000ffff0f7224 */ /* 0x000fe400078e00ff */
[----:B------:R-:W-:-:S07]  /*0620*/  IMAD.MOV.U32 R12, RZ, RZ, R0 ;  /* 0x000000ffff0c7224 */ /* 0x000fce00078e0000 */
.L_x_69:
[----:B------:R-:W-:-:S04]  /*0630*/  LEA R10, P0, R14, UR14, 0x1 ;  /* 0x0000000e0e0a7c11 */ /* 0x000fc8000f8008ff */
[----:B------:R-:W-:-:S05]  /*0640*/  LEA.HI.X R11, R14, UR15, R15, 0x1, P0 ;  /* 0x0000000f0e0b7c11 */ /* 0x000fca00080f0c0f */
[----:B------:R-:W2:Y:S01]  /*0650*/  LDG.E.U16.CONSTANT R10, desc[UR10][R10.64] ;  /* 0x0000000a0a0a7981 */ /* 0x000ea2000c1e9500 */
[----:B------:R-:W-:-:S05]  /*0660*/  VIADD R14, R12, UR8 ;  /* 0x000000080c0e7c36 */ /* 0x000fca0008000000 */
[----:B------:R-:W-:Y:S02]  /*0670*/  ISETP.GE.U32.AND P0, PT, R14, UR12, PT ;  /* 0x0000000c0e007c0c */ /* 0x000fe4000bf06070 */
[----:B------:R-:W-:-:S04]  /*0680*/  SHF.R.S32.HI R15, RZ, 0x1f, R14 ;  /* 0x0000001fff0f7819 */ /* 0x000fc8000001140e */
[----:B------:R-:W-:Y:S01]  /*0690*/  ISETP.GE.U32.AND.EX P0, PT, R15, UR13, PT, P0 ;  /* 0x0000000d0f007c0c */ /* 0x000fe2000bf06100 */
[----:B--2---:R-:W-:-:S05]  /*06a0*/  IMAD.U32 R13, R10, 0x10000, RZ ;  /* 0x000100000a0d7824 */ /* 0x004fca00078e00ff */
[----:B------:R-:W-:-:S04]  /*06b0*/  FSETP.GT.AND P1, PT, R13, R2, PT ;  /* 0x000000020d00720b */ /* 0x000fc80003f24000 */
[----:B------:R-:W-:Y:S01]  /*06c0*/  SEL R3, R12, R3, P1 ;  /* 0x000000030c037207 */ /* 0x000fe20000800000 */
[----:B------:R-:W-:Y:S01]  /*06d0*/  IMAD.MOV.U32 R12, RZ, RZ, R14 ;  /* 0x000000ffff0c7224 */ /* 0x000fe200078e000e */
[----:B------:R-:W-:Y:S01]  /*06e0*/  FSEL R2, R13, R2, P1 ;  /* 0x000000020d027208 */ /* 0x000fe20000800000 */
[----:B------:R-:W-:Y:S06]  /*06f0*/  @!P0 BRA `(.L_x_69) ;  /* 0xfffffffc00cc8947 */ /* 0x000fec000383ffff */
.L_x_63:
[----:B------:R-:W-:Y:S05]  /*0700*/  BSYNC.RECONVERGENT B0 ;  /* 0x0000000000007941 */ /* 0x000fea0003800200 */
.L_x_62:
[----:B------:R0:W-:Y:S01]  /*0710*/  STS.64 [R8], R2 ;  /* 0x0000000208007388 */ /* 0x0001e20000000a00 */
[----:B------:R-:W-:Y:S01]  /*0720*/  UISETP.GE.U32.AND UP0, UPT, UR8, 0x2, UPT ;  /* 0x000000020800788c */ /* 0x000fe2000bf06070 */
[----:B------:R-:W-:Y:S08]  /*0730*/  BAR.SYNC.DEFER_BLOCKING 0x0 ;  /* 0x0000000000007b1d */ /* 0x000ff00000010000 */
[----:B------:R-:W-:Y:S05]  /*0740*/  BRA.U !UP0, `(.L_x_70) ;  /* 0x00000001084c7547 */ /* 0x000fea000b800000 */
[----:B0-----:R-:W-:-:S07]  /*0750*/  IMAD.U32 R2, RZ, RZ, UR8 ;  /* 0x00000008ff027e24 */ /* 0x001fce000f8e00ff */
.L_x_73:
[----:B------:R-:W-:Y:S01]  /*0760*/  SHF.R.U32.HI R3, RZ, 0x1, R2 ;  /* 0x00000001ff037819 */ /* 0x000fe20000011602 */
[----:B------:R-:W-:Y:S04]  /*0770*/  BSSY.RECONVERGENT B0, `(.L_x_71) ;  /* 0x000000c000007945 */ /* 0x000fe80003800200 */
[----:B0-----:R-:W-:-:S05]  /*0780*/  IMAD.IADD R10, R3, 0x1, R0 ;  /* 0x00000001030a7824 */ /* 0x001fca00078e0200 */
[----:B------:R-:W-:-:S04]  /*0790*/  ISETP.GE.U32.AND P0, PT, R10, UR8, PT ;  /* 0x000000080a007c0c */ /* 0x000fc8000bf06070 */
[----:B------:R-:W-:-:S13]  /*07a0*/  ISETP.GE.U32.OR P0, PT, R0, R3, P0 ;  /* 0x000000030000720c */ /* 0x000fda0000706470 */
[----:B------:R-:W-:Y:S05]  /*07b0*/  @P0 BRA `(.L_x_72) ;  /* 0x00000000001c0947 */ /* 0x000fea0003800000 */
[----:B------:R-:W-:Y:S01]  /*07c0*/  IMAD R12, R3, 0x8, R8 ;  /* 0x00000008030c7824 */ /* 0x000fe200078e0208 */
[----:B------:R-:W-:Y:S05]  /*07d0*/  LDS.64 R10, [R8] ;  /* 0x00000000080a7984 */ /* 0x000fea0000000a00 */
[----:B------:R-:W0:Y:S02]  /*07e0*/  LDS.64 R12, [R12] ;  /* 0x000000000c0c7984 */ /* 0x000e240000000a00 */
[----:B0-----:R-:W-:-:S13]  /*07f0*/  FSETP.GT.AND P0, PT, R10, R12, PT ;  /* 0x0000000c0a00720b */ /* 0x001fda0003f04000 */
[----:B------:R-:W-:Y:S02]  /*0800*/  @!P0 IMAD.MOV.U32 R10, RZ, RZ, R12 ;  /* 0x000000ffff0a8224 */ /* 0x000fe400078e000c */
[----:B------:R-:W-:-:S05]  /*0810*/  @!P0 IMAD.MOV.U32 R11, RZ, RZ, R13 ;  /* 0x000000ffff0b8224 */ /* 0x000fca00078e000d */
[----:B------:R0:W-:Y:S02]  /*0820*/  STS.64 [R8], R10 ;  /* 0x0000000a08007388 */ /* 0x0001e40000000a00 */
.L_x_72:
[----:B------:R-:W-:Y:S05]  /*0830*/  BSYNC.RECONVERGENT B0 ;  /* 0x0000000000007941 */ /* 0x000fea0003800200 */
.L_x_71:
[----:B------:R-:W-:Y:S01]  /*0840*/  BAR.SYNC.DEFER_BLOCKING 0x0 ;  /* 0x0000000000007b1d */ /* 0x000fe20000010000 */
[----:B------:R-:W-:Y:S01]  /*0850*/  ISETP.GT.U32.AND P0, PT, R2, 0x3, PT ;  /* 0x000000030200780c */ /* 0x000fe20003f04070 */
[----:B------:R-:W-:-:S12]  /*0860*/  IMAD.MOV.U32 R2, RZ, RZ, R3 ;  /* 0x000000ffff027224 */ /* 0x000fd800078e0003 */
[----:B------:R-:W-:Y:S05]  /*0870*/  @P0 BRA `(.L_x_73) ;  /* 0xfffffffc00b80947 */ /* 0x000fea000383ffff */
.L_x_70:
[----:B0-----:R-:W0:Y:S01]  /*0880*/  S2R R3, SR_CgaCtaId ;  /* 0x0000000000037919 */ /* 0x001e220000008800 */
[----:B------:R-:W-:Y:S01]  /*0890*/  MOV R10, 0x400 ;  /* 0x00000400000a7802 */ /* 0x000fe20000000f00 */
[----:B------:R-:W-:Y:S01]  /*08a0*/  BSSY.RECONVERGENT B0, `(.L_x_74) ;  /* 0x0000068000007945 */ /* 0x000fe20003800200 */
[----:B------:R-:W-:-:S03]  /*08b0*/  ISETP.NE.AND P0, PT, R0, RZ, PT ;  /* 0x000000ff0000720c */ /* 0x000fc60003f05270 */
[----:B------:R-:W-:-:S05]  /*08c0*/  VIADD R14, R10, 0xc00 ;  /* 0x00000c000a0e7836 */ /* 0x000fca0000000000 */
[----:B0-----:R-:W-:-:S05]  /*08d0*/  LEA R14, R3, R14, 0x18 ;  /* 0x0000000e030e7211 */ /* 0x001fca00078ec0ff */
[----:B------:R-:W-:Y:S01]  /*08e0*/  IMAD R2, R5, 0x4, R14 ;  /* 0x0000000405027824 */ /* 0x000fe200078e020e */
[----:B------:R-:W-:Y:S06]  /*08f0*/  @P0 BRA `(.L_x_75) ;  /* 0x0000000400880947 */ /* 0x000fec0003800000 */
[----:B------:R-:W-:-:S06]  /*0900*/  LEA R12, R3, R10, 0x18 ;  /* 0x0000000a030c7211 */ /* 0x000fcc00078ec0ff */
[----:B------:R-:W0:Y:S02]  /*0910*/  LDS.64 R12, [R12] ;  /* 0x000000000c0c7984 */ /* 0x000e240000000a00 */
[----:B0-----:R-:W-:-:S13]  /*0920*/  ISETP.NE.AND P0, PT, R13, -0x1, PT ;  /* 0xffffffff0d00780c */ /* 0x001fda0003f05270 */
[----:B------:R-:W-:-:S05]  /*0930*/  @P0 VIADD R16, R10, 0x800 ;  /* 0x000008000a100836 */ /* 0x000fca0000000000 */
[----:B------:R-:W-:-:S05]  /*0940*/  @P0 LEA R16, R3, R16, 0x18 ;  /* 0x0000001003100211 */ /* 0x000fca00078ec0ff */
[----:B------:R-:W-:-:S05]  /*0950*/  @P0 IMAD R11, R5, 0x4, R16 ;  /* 0x00000004050b0824 */ /* 0x000fca00078e0210 */
[----:B------:R0:W-:Y:S04]  /*0960*/  @P0 STS [R11], R12 ;  /* 0x0000000c0b000388 */ /* 0x0001e80000000800 */
[----:B------:R0:W-:Y:S01]  /*0970*/  @P0 STS [R2], R13 ;  /* 0x0000000d02000388 */ /* 0x0001e20000000800 */
[----:B------:R-:W-:Y:S05]  /*0980*/  @P0 BRA `(.L_x_75) ;  /* 0x0000000400640947 */ /* 0x000fea0003800000 */
[----:B------:R-:W-:-:S13]  /*0990*/  ISETP.GE.AND P0, PT, R5, R4, PT ;  /* 0x000000040500720c */ /* 0x000fda0003f06270 */
[----:B------:R-:W-:Y:S05]  /*09a0*/  @P0 BRA `(.L_x_75) ;  /* 0x00000004005c0947 */ /* 0x000fea0003800000 */
[----:B0-----:R-:W-:Y:S01]  /*09b0*/  IMAD.IADD R11, R5, 0x1, -R4 ;  /* 0x00000001050b7824 */ /* 0x001fe200078e0a04 */
[----:B------:R-:W-:-:S04]  /*09c0*/  LOP3.LUT P1, RZ, R9, 0x7, RZ, 0xc0, !PT ;  /* 0x0000000709ff7812 */ /* 0x000fc8000782c0ff */
[----:B------:R-:W-:Y:S01]  /*09d0*/  ISETP.GT.U32.AND P0, PT, R11, -0x8, PT ;  /* 0xfffffff80b00780c */ /* 0x000fe20003f04070 */
[----:B------:R-:W-:-:S12]  /*09e0*/  IMAD.MOV.U32 R11, RZ, RZ, R5 ;  /* 0x000000ffff0b7224 */ /* 0x000fd800078e0005 */
[----:B------:R-:W-:Y:S05]  /*09f0*/  @P0 BRA `(.L_x_76) ;  /* 0x0000000000740947 */ /* 0x000fea0003800000 */
[----:B------:R-:W-:Y:S01]  /*0a00*/  VIADD R12, R10, 0x800 ;  /* 0x000008000a0c7836 */ /* 0x000fe20000000000 */
[----:B------:R-:W-:Y:S01]  /*0a10*/  LOP3.LUT R13, R9, 0xfffffff8, RZ, 0xc0, !PT ;  /* 0xfffffff8090d7812 */ /* 0x000fe200078ec0ff */
[----:B------:R-:W-:Y:S01]  /*0a20*/  IMAD.MOV.U32 R11, RZ, RZ, R5 ;  /* 0x000000ffff0b7224 */ /* 0x000fe200078e0005 */
[----:B------:R-:W-:Y:S01]  /*0a30*/  UMOV UR4, URZ ;  /* 0x000000ff00047c82 */ /* 0x000fe20008000000 */
[----:B------:R-:W-:Y:S01]  /*0a40*/  IMAD.MOV.U32 R18, RZ, RZ, -0x800000 ;  /* 0xff800000ff127424 */ /* 0x000fe200078e00ff */
[----:B------:R-:W-:Y:S01]  /*0a50*/  LEA R16, R3, R12, 0x18 ;  /* 0x0000000c03107211 */ /* 0x000fe200078ec0ff */
[----:B------:R-:W-:-:S07]  /*0a60*/  IMAD.MOV.U32 R15, RZ, RZ, -0x1 ;  /* 0xffffffffff0f7424 */ /* 0x000fce00078e00ff */
.L_x_77:
[C---:B0-----:R-:W-:Y:S01]  /*0a70*/  IMAD R9, R11.reuse, 0x4, R16 ;  /* 0x000000040b097824 */ /* 0x041fe200078e0210 */
[----:B------:R-:W-:Y:S01]  /*0a80*/  UIADD3 UR4, UPT, UPT, UR4, 0x8, URZ ;  /* 0x0000000804047890 */ /* 0x000fe2000fffe0ff */
[C---:B------:R-:W-:Y:S02]  /*0a90*/  IMAD R12, R11.reuse, 0x4, R14 ;  /* 0x000000040b0c7824 */ /* 0x040fe400078e020e */
[----:B------:R-:W-:Y:S01]  /*0aa0*/  VIADD R11, R11, 0x8 ;  /* 0x000000080b0b7836 */ /* 0x000fe20000000000 */
[----:B------:R0:W-:Y:S02]  /*0ab0*/  STS [R9], R18 ;  /* 0x0000001209007388 */ /* 0x0001e40000000800 */
[----:B------:R-:W-:Y:S02]  /*0ac0*/  ISETP.NE.AND P0, PT, R13, UR4, PT ;  /* 0x000000040d007c0c */ /* 0x000fe4000bf05270 */
[----:B------:R0:W-:Y:S04]  /*0ad0*/  STS [R12], R15 ;  /* 0x0000000f0c007388 */ /* 0x0001e80000000800 */
[----:B------:R0:W-:Y:S04]  /*0ae0*/  STS [R9+0x4], R18 ;  /* 0x0000041209007388 */ /* 0x0001e80000000800 */
        /* <DEDUP_REMOVED lines=12> */
[----:B------:R0:W-:Y:S01]  /*0bb0*/  STS [R12+0x1c], R15 ;  /* 0x00001c0f0c007388 */ /* 0x0001e20000000800 */
[----:B------:R-:W-:Y:S05]  /*0bc0*/  @P0 BRA `(.L_x_77) ;  /* 0xfffffffc00a80947 */ /* 0x000fea000383ffff */
.L_x_76:
[----:B------:R-:W-:Y:S05]  /*0bd0*/  @!P1 BRA `(.L_x_75) ;  /* 0x0000000000d09947 */ /* 0x000fea0003800000 */
[----:B0-----:R-:W-:-:S05]  /*0be0*/  IMAD.MOV R9, RZ, RZ, -R7 ;  /* 0x000000ffff097224 */ /* 0x001fca00078e0a07 */
[----:B------:R-:W-:-:S05]  /*0bf0*/  PRMT R9, R9, 0x7710, RZ ;  /* 0x0000771009097816 */ /* 0x000fca00000000ff */
[----:B------:R-:W-:-:S05]  /*0c00*/  IMAD.IADD R9, R9, 0x1, R4 ;  /* 0x0000000109097824 */ /* 0x000fca00078e0204 */
[----:B------:R-:W-:-:S04]  /*0c10*/  LOP3.LUT R9, R9, 0x7, RZ, 0xc0, !PT ;  /* 0x0000000709097812 */ /* 0x000fc800078ec0ff */
[C---:B------:R-:W-:Y:S01]  /*0c20*/  LOP3.LUT P1, RZ, R9.reuse, 0x3, RZ, 0xc0, !PT ;  /* 0x0000000309ff7812 */ /* 0x040fe2000782c0ff */
[----:B------:R-:W-:-:S05]  /*0c30*/  VIADD R12, R9, 0xffffffff ;  /* 0xffffffff090c7836 */ /* 0x000fca0000000000 */
[----:B------:R-:W-:-:S13]  /*0c40*/  ISETP.GE.U32.AND P0, PT, R12, 0x3, PT ;  /* 0x000000030c00780c */ /* 0x000fda0003f06070 */
[----:B------:R-:W-:Y:S05]  /*0c50*/  @!P0 BRA `(.L_x_78) ;  /* 0x00000000003c8947 */ /* 0x000fea0003800000 */
[----:B------:R-:W-:Y:S02]  /*0c60*/  VIADD R12, R10, 0x800 ;  /* 0x000008000a0c7836 */ /* 0x000fe40000000000 */
[----:B------:R-:W-:Y:S02]  /*0c70*/  IMAD.MOV.U32 R18, RZ, RZ, -0x800000 ;  /* 0xff800000ff127424 */ /* 0x000fe400078e00ff */
[----:B------:R-:W-:Y:S01]  /*0c80*/  IMAD.MOV.U32 R13, RZ, RZ, -0x1 ;  /* 0xffffffffff0d7424 */ /* 0x000fe200078e00ff */
[----:B------:R-:W-:Y:S01]  /*0c90*/  LEA R16, R3, R12, 0x18 ;  /* 0x0000000c03107211 */ /* 0x000fe200078ec0ff */
[----:B------:R-:W-:-:S04]  /*0ca0*/  IMAD R12, R11, 0x4, R14 ;  /* 0x000000040b0c7824 */ /* 0x000fc800078e020e */
[C---:B------:R-:W-:Y:S02]  /*0cb0*/  IMAD R9, R11.reuse, 0x4, R16 ;  /* 0x000000040b097824 */ /* 0x040fe400078e0210 */
[----:B------:R-:W-:-:S03]  /*0cc0*/  VIADD R11, R11, 0x4 ;  /* 0x000000040b0b7836 */ /* 0x000fc60000000000 */
[----:B------:R0:W-:Y:S04]  /*0cd0*/  STS [R9], R18 ;  /* 0x0000001209007388 */ /* 0x0001e80000000800 */
[----:B------:R0:W-:Y:S04]  /*0ce0*/  STS [R12], R13 ;  /* 0x0000000d0c007388 */ /* 0x0001e80000000800 */
[----:B------:R0:W-:Y:S04]  /*0cf0*/  STS [R9+0x4], R18 ;  /* 0x0000041209007388 */ /* 0x0001e80000000800 */
[----:B------:R0:W-:Y:S04]  /*0d00*/  STS [R12+0x4], R13 ;  /* 0x0000040d0c007388 */ /* 0x0001e80000000800 */
[----:B------:R0:W-:Y:S04]  /*0d10*/  STS [R9+0x8], R18 ;  /* 0x0000081209007388 */ /* 0x0001e80000000800 */
[----:B------:R0:W-:Y:S04]  /*0d20*/  STS [R12+0x8], R13 ;  /* 0x0000080d0c007388 */ /* 0x0001e80000000800 */
[----:B------:R0:W-:Y:S04]  /*0d30*/  STS [R9+0xc], R18 ;  /* 0x00000c1209007388 */ /* 0x0001e80000000800 */
[----:B------:R0:W-:Y:S02]  /*0d40*/  STS [R12+0xc], R13 ;  /* 0x00000c0d0c007388 */ /* 0x0001e40000000800 */
.L_x_78:
[----:B------:R-:W-:Y:S05]  /*0d50*/  @!P1 BRA `(.L_x_75) ;  /* 0x0000000000709947 */ /* 0x000fea0003800000 */
[----:B0-----:R-:W-:-:S05]  /*0d60*/  IMAD.MOV R9, RZ, RZ, -R6 ;  /* 0x000000ffff097224 */ /* 0x001fca00078e0a06 */
[----:B------:R-:W-:-:S05]  /*0d70*/  PRMT R9, R9, 0x7710, RZ ;  /* 0x0000771009097816 */ /* 0x000fca00000000ff */
[----:B------:R-:W-:-:S05]  /*0d80*/  IMAD.IADD R9, R9, 0x1, R4 ;  /* 0x0000000109097824 */ /* 0x000fca00078e0204 */
[C---:B------:R-:W-:Y:S02]  /*0d90*/  LOP3.LUT R12, R9.reuse, 0x3, RZ, 0xc0, !PT ;  /* 0x00000003090c7812 */ /* 0x040fe400078ec0ff */
[----:B------:R-:W-:Y:S02]  /*0da0*/  LOP3.LUT R9, R9, 0x1, RZ, 0xc0, !PT ;  /* 0x0000000109097812 */ /* 0x000fe400078ec0ff */
[----:B------:R-:W-:Y:S02]  /*0db0*/  ISETP.NE.AND P0, PT, R12, 0x1, PT ;  /* 0x000000010c00780c */ /* 0x000fe40003f05270 */
[----:B------:R-:W-:-:S11]  /*0dc0*/  ISETP.NE.U32.AND P1, PT, R9, 0x1, PT ;  /* 0x000000010900780c */ /* 0x000fd60003f25070 */
[----:B------:R-:W-:Y:S05]  /*0dd0*/  @!P0 BRA `(.L_x_79) ;  /* 0x00000000002c8947 */ /* 0x000fea0003800000 */
[----:B------:R-:W-:Y:S02]  /*0de0*/  VIADD R12, R10, 0x800 ;  /* 0x000008000a0c7836 */ /* 0x000fe40000000000 */
[----:B------:R-:W-:Y:S02]  /*0df0*/  IMAD.MOV.U32 R9, RZ, RZ, -0x800000 ;  /* 0xff800000ff097424 */ /* 0x000fe400078e00ff */
[----:B------:R-:W-:Y:S01]  /*0e00*/  IMAD R13, R11, 0x4, R14 ;  /* 0x000000040b0d7824 */ /* 0x000fe200078e020e */
[----:B------:R-:W-:Y:S01]  /*0e10*/  LEA R12, R3, R12, 0x18 ;  /* 0x0000000c030c7211 */ /* 0x000fe200078ec0ff */
[----:B------:R-:W-:-:S04]  /*0e20*/  IMAD.MOV.U32 R16, RZ, RZ, -0x1 ;  /* 0xffffffffff107424 */ /* 0x000fc800078e00ff */
[C---:B------:R-:W-:Y:S02]  /*0e30*/  IMAD R12, R11.reuse, 0x4, R12 ;  /* 0x000000040b0c7824 */ /* 0x040fe400078e020c */
[----:B------:R-:W-:-:S03]  /*0e40*/  VIADD R11, R11, 0x2 ;  /* 0x000000020b0b7836 */ /* 0x000fc60000000000 */
[----:B------:R0:W-:Y:S04]  /*0e50*/  STS [R12], R9 ;  /* 0x000000090c007388 */ /* 0x0001e80000000800 */
[----:B------:R0:W-:Y:S04]  /*0e60*/  STS [R13], R16 ;  /* 0x000000100d007388 */ /* 0x0001e80000000800 */
[----:B------:R0:W-:Y:S04]  /*0e70*/  STS [R12+0x4], R9 ;  /* 0x000004090c007388 */ /* 0x0001e80000000800 */
[----:B------:R0:W-:Y:S02]  /*0e80*/  STS [R13+0x4], R16 ;  /* 0x000004100d007388 */ /* 0x0001e40000000800 */
.L_x_79:
[----:B------:R-:W-:Y:S05]  /*0e90*/  @P1 BRA `(.L_x_75) ;  /* 0x0000000000201947 */ /* 0x000fea0003800000 */
[----:B------:R-:W-:Y:S02]  /*0ea0*/  VIADD R10, R10, 0x800 ;  /* 0x000008000a0a7836 */ /* 0x000fe40000000000 */
[----:B0-----:R-:W-:Y:S02]  /*0eb0*/  IMAD.MOV.U32 R12, RZ, RZ, -0x800000 ;  /* 0xff800000ff0c7424 */ /* 0x001fe400078e00ff */
[----:B------:R-:W-:Y:S01]  /*0ec0*/  IMAD R14, R11, 0x4, R14 ;  /* 0x000000040b0e7824 */ /* 0x000fe200078e020e */
[----:B------:R-:W-:Y:S01]  /*0ed0*/  LEA R10, R3, R10, 0x18 ;  /* 0x0000000a030a7211 */ /* 0x000fe200078ec0ff */
[----:B------:R-:W-:-:S04]  /*0ee0*/  IMAD.MOV.U32 R9, RZ, RZ, -0x1 ;  /* 0xffffffffff097424 */ /* 0x000fc800078e00ff */
[----:B------:R-:W-:-:S05]  /*0ef0*/  IMAD R3, R11, 0x4, R10 ;  /* 0x000000040b037824 */ /* 0x000fca00078e020a */
[----:B------:R1:W-:Y:S04]  /*0f00*/  STS [R3], R12 ;  /* 0x0000000c03007388 */ /* 0x0003e80000000800 */
[----:B------:R1:W-:Y:S02]  /*0f10*/  STS [R14], R9 ;  /* 0x000000090e007388 */ /* 0x0003e40000000800 */
.L_x_75:
[----:B------:R-:W-:Y:S05]  /*0f20*/  BSYNC.RECONVERGENT B0 ;  /* 0x0000000000007941 */ /* 0x000fea0003800200 */
.L_x_74:
[----:B------:R-:W-:Y:S01]  /*0f30*/  BAR.SYNC.DEFER_BLOCKING 0x0 ;  /* 0x0000000000007b1d */ /* 0x000fe20000010000 */
[----:B------:R-:W-:Y:S02]  /*0f40*/  VIADD R5, R5, 0x1 ;  /* 0x0000000105057836 */ /* 0x000fe40000000000 */
[----:B------:R-:W-:Y:S02]  /*0f50*/  VIADD R7, R7, 0x1 ;  /* 0x0000000107077836 */ /* 0x000fe40000000000 */
[----:B------:R-:W-:Y:S01]  /*0f60*/  VIADD R6, R6, 0x1 ;  /* 0x0000000106067836 */ /* 0x000fe20000000000 */
[----:B------:R-:W-:Y:S01]  /*0f70*/  ISETP.GE.AND P0, PT, R5, R4, PT ;  /* 0x000000040500720c */ /* 0x000fe20003f06270 */
[----:B0-----:R-:W0:Y:S02]  /*0f80*/  LDS R2, [R2] ;  /* 0x0000000002027984 */ /* 0x001e240000000800 */
[----:B0-----:R-:W-:-:S13]  /*0f90*/  ISETP.NE.AND P1, PT, R2, -0x1, PT ;  /* 0xffffffff0200780c */ /* 0x001fda0003f25270 */
[----:B------:R-:W-:Y:S05]  /*0fa0*/  @!P0 BRA P1, `(.L_x_80) ;  /* 0xfffffff000d48947 */ /* 0x000fea000083ffff */
.L_x_61:
[----:B------:R-:W-:-:S13]  /*0fb0*/  ISETP.NE.AND P0, PT, R0, RZ, PT ;  /* 0x000000ff0000720c */ /* 0x000fda0003f05270 */
[----:B------:R-:W-:Y:S05]  /*0fc0*/  @P0 EXIT ;  /* 0x000000000000094d */ /* 0x000fea0003800000 */
[----:B------:R-:W0:Y:S01]  /*0fd0*/  LDCU UR4, c[0x0][0x398] ;  /* 0x00007300ff0477ac */ /* 0x000e220008000800 */
[----:B------:R-:W-:Y:S01]  /*0fe0*/  IMAD.MOV.U32 R10, RZ, RZ, RZ ;  /* 0x000000ffff0a7224 */ /* 0x000fe200078e00ff */
[----:B0-----:R-:W-:-:S09]  /*0ff0*/  UISETP.GE.AND UP0, UPT, UR4, 0x1, UPT ;  /* 0x000000010400788c */ /* 0x001fd2000bf06270 */
[----:B------:R-:W-:Y:S05]  /*1000*/  BRA.U !UP0, `(.L_x_81) ;  /* 0x0000000108387547 */ /* 0x000fea000b800000 */
[----:B-1----:R-:W0:Y:S01]  /*1010*/  S2R R3, SR_CgaCtaId ;  /* 0x0000000000037919 */ /* 0x002e220000008800 */
[----:B------:R-:W-:Y:S01]  /*1020*/  MOV R0, 0x400 ;  /* 0x0000040000007802 */ /* 0x000fe20000000f00 */
[----:B------:R-:W-:Y:S01]  /*1030*/  IMAD.MOV.U32 R10, RZ, RZ, RZ ;  /* 0x000000ffff0a7224 */ /* 0x000fe200078e00ff */
[----:B------:R-:W-:-:S03]  /*1040*/  VIMNMX R4, PT, PT, R4, 0x1, !PT ;  /* 0x0000000104047848 */ /* 0x000fc60007fe0100 */
[----:B------:R-:W-:-:S05]  /*1050*/  VIADD R0, R0, 0xc00 ;  /* 0x00000c0000007836 */ /* 0x000fca0000000000 */
[----:B0-----:R-:W-:-:S07]  /*1060*/  LEA R3, R3, R0, 0x18 ;  /* 0x0000000003037211 */ /* 0x001fce00078ec0ff */
.L_x_82:
[----:B------:R-:W-:-:S06]  /*1070*/  IMAD R0, R10, 0x4, R3 ;  /* 0x000000040a007824 */ /* 0x000fcc00078e0203 */
[----:B------:R-:W0:Y:S02]  /*1080*/  LDS R0, [R0] ;  /* 0x0000000000007984 */ /* 0x000e240000000800 */
[----:B0-----:R-:W-:-:S13]  /*1090*/  ISETP.NE.AND P0, PT, R0, -0x1, PT ;  /* 0xffffffff0000780c */ /* 0x001fda0003f05270 */
[----:B------:R-:W-:Y:S05]  /*10a0*/  @!P0 BRA `(.L_x_81) ;  /* 0x0000000000108947 */ /* 0x000fea0003800000 */
[----:B------:R-:W-:-:S05]  /*10b0*/  VIADD R10, R10, 0x1 ;  /* 0x000000010a0a7836 */ /* 0x000fca0000000000 */
[----:B------:R-:W-:-:S13]  /*10c0*/  ISETP.NE.AND P0, PT, R10, R4, PT ;  /* 0x000000040a00720c */ /* 0x000fda0003f05270 */
[----:B------:R-:W-:Y:S05]  /*10d0*/  @P0 BRA `(.L_x_82) ;  /* 0xfffffffc00e40947 */ /* 0x000fea000383ffff */
[----:B------:R-:W-:-:S07]  /*10e0*/  IMAD.MOV.U32 R10, RZ, RZ, R4 ;  /* 0x000000ffff0a7224 */ /* 0x000fce00078e0004 */
.L_x_81:
[----:B------:R-:W-:-:S13]  /*10f0*/  ISETP.NE.AND P0, PT, R10, RZ, PT ;  /* 0x000000ff0a00720c */ /* 0x000fda0003f05270 */
[----:B-1----:R-:W0:Y:S01]  /*1100*/  @!P0 LDC.64 R2, c[0x0][0x388] ;  /* 0x0000e200ff028b82 */ /* 0x002e220000000a00 */
[----:B------:R-:W-:-:S05]  /*1110*/  @!P0 IMAD.MOV.U32 R5, RZ, RZ, -0x1 ;  /* 0xffffffffff058424 */ /* 0x000fca00078e00ff */
[----:B0-----:R0:W-:Y:S01]  /*1120*/  @!P0 STG.E desc[UR10][R2.64], R5 ;  /* 0x0000000502008986 */ /* 0x0011e2000c10190a */
[----:B------:R-:W-:Y:S05]  /*1130*/  @!P0 EXIT ;  /* 0x000000000000894d */ /* 0x000fea0003800000 */
[----:B------:R-:W1:Y:S01]  /*1140*/  S2UR UR5, SR_CgaCtaId ;  /* 0x00000000000579c3 */ /* 0x000e620000008800 */
[----:B------:R-:W-:-:S07]  /*1150*/  UMOV UR4, 0x400 ;  /* 0x0000040000047882 */ /* 0x000fce0000000000 */
[----:B0-----:R-:W0:Y:S01]  /*1160*/  LDC R3, c[0x0][0x390] ;  /* 0x0000e400ff037b82 */ /* 0x001e220000000800 */
[----:B-1----:R-:W-:Y:S01]  /*1170*/  ULEA UR4, UR5, UR4, 0x18 ;  /* 0x0000000405047291 */ /* 0x002fe2000f8ec0ff */
[----:B0-----:R-:W-:-:S08]  /*1180*/  FSETP.GT.AND P0, PT, R3, RZ, PT ;  /* 0x000000ff0300720b */ /* 0x001fd00003f04000 */
[----:B------:R-:W0:Y:S01]  /*1190*/  LDS R0, [UR4+0x800] ;  /* 0x00080004ff007984 */ /* 0x000e220008000800 */
[----:B------:R-:W-:-:S04]  /*11a0*/  FSEL R3, R3, 1, P0 ;  /* 0x3f80000003037808 */ /* 0x000fc80000000000 */
[----:B------:R-:W1:Y:S02]  /*11b0*/  MUFU.RCP R2, R3 ;  /* 0x0000000300027308 */ /* 0x000e640000001000 */
[----:B-1----:R-:W-:-:S04]  /*11c0*/  FFMA R5, R2, -R3, 1 ;  /* 0x3f80000002057423 */ /* 0x002fc80000000803 */
[----:B------:R-:W-:Y:S02]  /*11d0*/  FFMA R5, R2, R5, R2 ;  /* 0x0000000502057223 */ /* 0x000fe40000000002 */
[----:B0-----:R-:W0:Y:S02]  /*11e0*/  FCHK P0, R0, R3 ;  /* 0x0000000300007302 */ /* 0x001e240000000000 */
[----:B------:R-:W-:-:S04]  /*11f0*/  FFMA R2, R0, R5, RZ ;  /* 0x0000000500027223 */ /* 0x000fc800000000ff */
[----:B------:R-:W-:-:S04]  /*1200*/  FFMA R4, R2, -R3, R0 ;  /* 0x8000000302047223 */ /* 0x000fc80000000000 */
[----:B------:R-:W-:Y:S01]  /*1210*/  FFMA R11, R5, R4, R2 ;  /* 0x00000004050b7223 */ /* 0x000fe20000000002 */
[----:B------:R-:W-:Y:S01]  /*1220*/  IMAD.MOV.U32 R2, RZ, RZ, R0 ;  /* 0x000000ffff027224 */ /* 0x000fe200078e0000 */
[----:B0-----:R-:W-:Y:S06]  /*1230*/  @!P0 BRA `(.L_x_83) ;  /* 0x00000000000c8947 */ /* 0x001fec0003800000 */
[----:B------:R-:W-:-:S07]  /*1240*/  MOV R6, 0x1260 ;  /* 0x0000126000067802 */ /* 0x000fce0000000f00 */
[----:B------:R-:W-:Y:S05]  /*1250*/  CALL.REL.NOINC `($__internal_0_$__cuda_sm3x_div_rn_noftz_f32_slowpath) ;  /* 0x0000003400787944 */ /* 0x000fea0003c00000 */
[----:B------:R-:W-:-:S07]  /*1260*/  IMAD.MOV.U32 R11, RZ, RZ, R0 ;  /* 0x000000ffff0b7224 */ /* 0x000fce00078e0000 */
.L_x_83:
[----:B------:R-:W-:-:S13]  /*1270*/  ISETP.NE.AND P0, PT, R10, 0x1, PT ;  /* 0x000000010a00780c */ /* 0x000fda0003f05270 */
[----:B------:R-:W-:Y:S05]  /*1280*/  @!P0 BRA `(.L_x_84) ;  /* 0x0000000400c08947 */ /* 0x000fea0003800000 */
[C---:B------:R-:W-:Y:S01]  /*1290*/  VIADD R0, R10.reuse, 0xfffffffe ;  /* 0xfffffffe0a007836 */ /* 0x040fe20000000000 */
[----:B------:R-:W-:Y:S01]  /*12a0*/  UMOV UR5, 0x1 ;  /* 0x0000000100057882 */ /* 0x000fe20000000000 */
[----:B------:R-:W-:-:S03]  /*12b0*/  VIADD R4, R10, 0xffffffff ;  /* 0xffffffff0a047836 */ /* 0x000fc60000000000 */
[----:B------:R-:W-:Y:S02]  /*12c0*/  ISETP.GE.U32.AND P0, PT, R0, 0x3, PT ;  /* 0x000000030000780c */ /* 0x000fe40003f06070 */
[----:B------:R-:W-:-:S11]  /*12d0*/  LOP3.LUT R8, R4, 0x3, RZ, 0xc0, !PT ;  /* 0x0000000304087812 */ /* 0x000fd600078ec0ff */
[----:B------:R-:W-:Y:S05]  /*12e0*/  @!P0 BRA `(.L_x_85) ;  /* 0x00000004002c8947 */ /* 0x000fea0003800000 */
[----:B------:R-:W-:Y:S01]  /*12f0*/  LOP3.LUT R4, R4, 0xfffffffc, RZ, 0xc0, !PT ;  /* 0xfffffffc04047812 */ /* 0x000fe200078ec0ff */
[----:B------:R-:W-:-:S06]  /*1300*/  UMOV UR4, 0x1 ;  /* 0x0000000100047882 */ /* 0x000fcc0000000000 */
.L_x_90:
[----:B------:R-:W0:Y:S01]  /*1310*/  S2UR UR8, SR_CgaCtaId ;  /* 0x00000000000879c3 */ /* 0x000e220000008800 */
[----:B------:R-:W-:Y:S01]  /*1320*/  UMOV UR5, 0x400 ;  /* 0x0000040000057882 */ /* 0x000fe20000000000 */
[----:B------:R-:W1:Y:S01]  /*1330*/  MUFU.RCP R0, R3 ;  /* 0x0000000300007308 */ /* 0x000e620000001000 */
[----:B------:R-:W-:Y:S01]  /*1340*/  UIADD3 UR5, UPT, UPT, UR5, 0x800, URZ ;  /* 0x0000080005057890 */ /* 0x000fe2000fffe0ff */
[----:B-1----:R-:W-:-:S04]  /*1350*/  FFMA R5, R0, -R3, 1 ;  /* 0x3f80000000057423 */ /* 0x002fc80000000803 */
[----:B------:R-:W-:Y:S01]  /*1360*/  FFMA R0, R0, R5, R0 ;  /* 0x0000000500007223 */ /* 0x000fe20000000000 */
[----:B0-----:R-:W-:-:S04]  /*1370*/  ULEA UR5, UR8, UR5, 0x18 ;  /* 0x0000000508057291 */ /* 0x001fc8000f8ec0ff */
[----:B------:R-:W-:-:S09]  /*1380*/  ULEA UR5, UR4, UR5, 0x2 ;  /* 0x0000000504057291 */ /* 0x000fd2000f8e10ff */
[----:B------:R-:W0:Y:S02]  /*1390*/  LDS R12, [UR5] ;  /* 0x00000005ff0c7984 */ /* 0x000e240008000800 */
[----:B0-----:R-:W0:Y:S01]  /*13a0*/  FCHK P0, R12, R3 ;  /* 0x000000030c007302 */ /* 0x001e220000000000 */
[----:B------:R-:W-:-:S04]  /*13b0*/  FFMA R5, R0, R12, RZ ;  /* 0x0000000c00057223 */ /* 0x000fc800000000ff */
[----:B------:R-:W-:-:S04]  /*13c0*/  FFMA R6, R5, -R3, R12 ;  /* 0x8000000305067223 */ /* 0x000fc8000000000c */
[----:B------:R-:W-:Y:S01]  /*13d0*/  FFMA R6, R0, R6, R5 ;  /* 0x0000000600067223 */ /* 0x000fe20000000005 */
[----:B0-----:R-:W-:Y:S06]  /*13e0*/  @!P0 BRA `(.L_x_86) ;  /* 0x0000000000108947 */ /* 0x001fec0003800000 */
[----:B------:R-:W-:Y:S01]  /*13f0*/  IMAD.MOV.U32 R0, RZ, RZ, R12 ;  /* 0x000000ffff007224 */ /* 0x000fe200078e000c */
[----:B------:R-:W-:-:S07]  /*1400*/  MOV R6, 0x1420 ;  /* 0x0000142000067802 */ /* 0x000fce0000000f00 */
[----:B------:R-:W-:Y:S05]  /*1410*/  CALL.REL.NOINC `($__internal_0_$__cuda_sm3x_div_rn_noftz_f32_slowpath) ;  /* 0x0000003400087944 */ /* 0x000fea0003c00000 */
[----:B------:R-:W-:-:S07]  /*1420*/  IMAD.MOV.U32 R6, RZ, RZ, R0 ;  /* 0x000000ffff067224 */ /* 0x000fce00078e0000 */
.L_x_86:
[----:B------:R-:W0:Y:S01]  /*1430*/  LDS R14, [UR5+0x4] ;  /* 0x00000405ff0e7984 */ /* 0x000e220008000800 */
[----:B------:R-:W1:Y:S01]  /*1440*/  MUFU.RCP R0, R3 ;  /* 0x0000000300007308 */ /* 0x000e620000001000 */
[CC--:B------:R-:W-:Y:S02]  /*1450*/  FSETP.GT.AND P0, PT, R6.reuse, R11.reuse, PT ;  /* 0x0000000b0600720b */ /* 0x0c0fe40003f04000 */
[----:B------:R2:W-:Y:S02]  /*1460*/  STS [UR5], R6 ;  /* 0x00000006ff007988 */ /* 0x0005e40008000805 */
[----:B------:R-:W-:Y:S01]  /*1470*/  FSEL R11, R6, R11, P0 ;  /* 0x0000000b060b7208 */ /* 0x000fe20000000000 */
[----:B-1----:R-:W-:-:S04]  /*1480*/  FFMA R5, R0, -R3, 1 ;  /* 0x3f80000000057423 */ /* 0x002fc80000000803 */
[----:B------:R-:W-:Y:S01]  /*1490*/  FFMA R0, R0, R5, R0 ;  /* 0x0000000500007223 */ /* 0x000fe20000000000 */
[----:B0-----:R-:W0:Y:S03]  /*14a0*/  FCHK P1, R14, R3 ;  /* 0x000000030e007302 */ /* 0x001e260000020000 */
[----:B------:R-:W-:-:S04]  /*14b0*/  FFMA R5, R0, R14, RZ ;  /* 0x0000000e00057223 */ /* 0x000fc800000000ff */
[----:B------:R-:W-:-:S04]  /*14c0*/  FFMA R7, R5, -R3, R14 ;  /* 0x8000000305077223 */ /* 0x000fc8000000000e */
[----:B------:R-:W-:Y:S01]  /*14d0*/  FFMA R12, R0, R7, R5 ;  /* 0x00000007000c7223 */ /* 0x000fe20000000005 */
[----:B0-2---:R-:W-:Y:S06]  /*14e0*/  @!P1 BRA `(.L_x_87) ;  /* 0x0000000000109947 */ /* 0x005fec0003800000 */
[----:B------:R-:W-:Y:S01]  /*14f0*/  IMAD.MOV.U32 R0, RZ, RZ, R14 ;  /* 0x000000ffff007224 */ /* 0x000fe200078e000e */
[----:B------:R-:W-:-:S07]  /*1500*/  MOV R6, 0x1520 ;  /* 0x0000152000067802 */ /* 0x000fce0000000f00 */
[----:B------:R-:W-:Y:S05]  /*1510*/  CALL.REL.NOINC `($__internal_0_$__cuda_sm3x_div_rn_noftz_f32_slowpath) ;  /* 0x0000003000c87944 */ /* 0x000fea0003c00000 */
[----:B------:R-:W-:-:S07]  /*1520*/  IMAD.MOV.U32 R12, RZ, RZ, R0 ;  /* 0x000000ffff0c7224 */ /* 0x000fce00078e0000 */
.L_x_87:
[----:B------:R-:W0:Y:S01]  /*1530*/  LDS R14, [UR5+0x8] ;  /* 0x00000805ff0e7984 */ /* 0x000e220008000800 */
[----:B------:R-:W1:Y:S01]  /*1540*/  MUFU.RCP R0, R3 ;  /* 0x0000000300007308 */ /* 0x000e620000001000 */
[CC--:B------:R-:W-:Y:S02]  /*1550*/  FSETP.GT.AND P0, PT, R12.reuse, R11.reuse, PT ;  /* 0x0000000b0c00720b */ /* 0x0c0fe40003f04000 */
[----:B------:R2:W-:Y:S02]  /*1560*/  STS [UR5+0x4], R12 ;  /* 0x0000040cff007988 */ /* 0x0005e40008000805 */
        /* <DEDUP_REMOVED lines=12> */
.L_x_88:
        /* <DEDUP_REMOVED lines=15> */
.L_x_89:
[----:B------:R0:W-:Y:S01]  /*1720*/  STS [UR5+0xc], R0 ;  /* 0x00000c00ff007988 */ /* 0x0001e20008000805 */
[----:B------:R-:W-:Y:S01]  /*1730*/  UIADD3 UR5, UPT, UPT, UR4, 0x3, URZ ;  /* 0x0000000304057890 */ /* 0x000fe2000fffe0ff */
[----:B------:R-:W-:Y:S01]  /*1740*/  FSETP.GT.AND P0, PT, R0, R11, PT ;  /* 0x0000000b0000720b */ /* 0x000fe20003f04000 */
[----:B------:R-:W-:-:S03]  /*1750*/  UIADD3 UR4, UPT, UPT, UR4, 0x4, URZ ;  /* 0x0000000404047890 */ /* 0x000fc6000fffe0ff */
[----:B------:R-:W-:Y:S02]  /*1760*/  FSEL R11, R0, R11, P0 ;  /* 0x0000000b000b7208 */ /* 0x000fe40000000000 */
[----:B------:R-:W-:-:S13]  /*1770*/  ISETP.NE.AND P1, PT, R4, UR5, PT ;  /* 0x0000000504007c0c */ /* 0x000fda000bf25270 */
[----:B0-----:R-:W-:Y:S05]  /*1780*/  @P1 BRA `(.L_x_90) ;  /* 0xfffffff800e01947 */ /* 0x001fea000383ffff */
[----:B------:R-:W-:-:S05]  /*1790*/  UMOV UR5, UR4 ;  /* 0x0000000400057c82 */ /* 0x000fca0008000000 */
.L_x_85:
[----:B------:R-:W-:-:S13]  /*17a0*/  ISETP.NE.AND P0, PT, R8, RZ, PT ;  /* 0x000000ff0800720c */ /* 0x000fda0003f05270 */
[----:B------:R-:W-:Y:S05]  /*17b0*/  @!P0 BRA `(.L_x_84) ;  /* 0x0000000000748947 */ /* 0x000fea0003800000 */
[----:B------:R-:W0:Y:S01]  /*17c0*/  S2UR UR8, SR_CgaCtaId ;  /* 0x00000000000879c3 */ /* 0x000e220000008800 */
[----:B------:R-:W-:Y:S02]  /*17d0*/  UMOV UR4, 0x400 ;  /* 0x0000040000047882 */ /* 0x000fe40000000000 */
[----:B------:R-:W-:-:S04]  /*17e0*/  UIADD3 UR4, UPT, UPT, UR4, 0x800, URZ ;  /* 0x0000080004047890 */ /* 0x000fc8000fffe0ff */
[----:B0-----:R-:W-:-:S03]  /*17f0*/  ULEA UR8, UR8, UR4, 0x18 ;  /* 0x0000000408087291 */ /* 0x001fc6000f8ec0ff */
[----:B------:R-:W-:-:S09]  /*1800*/  UMOV UR4, URZ ;  /* 0x000000ff00047c82 */ /* 0x000fd20008000000 */
.L_x_92:
[----:B------:R-:W-:Y:S01]  /*1810*/  ULEA UR9, UR5, UR8, 0x2 ;  /* 0x0000000805097291 */ /* 0x000fe2000f8e10ff */
[----:B0-----:R-:W0:Y:S01]  /*1820*/  MUFU.RCP R0, R3 ;  /* 0x0000000300007308 */ /* 0x001e220000001000 */
[----:B------:R-:W-:-:S06]  /*1830*/  UIADD3 UR4, UPT, UPT, UR4, 0x1, URZ ;  /* 0x0000000104047890 */ /* 0x000fcc000fffe0ff */
[----:B------:R-:W-:Y:S01]  /*1840*/  ISETP.NE.AND P2, PT, R8, UR4, PT ;  /* 0x0000000408007c0c */ /* 0x000fe2000bf45270 */
[----:B------:R-:W1:Y:S01]  /*1850*/  LDS R7, [UR9] ;  /* 0x00000009ff077984 */ /* 0x000e620008000800 */
[----:B0-----:R-:W-:-:S04]  /*1860*/  FFMA R5, R0, -R3, 1 ;  /* 0x3f80000000057423 */ /* 0x001fc80000000803 */
[----:B------:R-:W-:Y:S01]  /*1870*/  FFMA R0, R0, R5, R0 ;  /* 0x0000000500007223 */ /* 0x000fe20000000000 */
[----:B-1----:R-:W0:Y:S03]  /*1880*/  FCHK P0, R7, R3 ;  /* 0x0000000307007302 */ /* 0x002e260000000000 */
[----:B------:R-:W-:-:S04]  /*1890*/  FFMA R2, R0, R7, RZ ;  /* 0x0000000700027223 */ /* 0x000fc800000000ff */
[----:B------:R-:W-:-:S04]  /*18a0*/  FFMA R5, R2, -R3, R7 ;  /* 0x8000000302057223 */ /* 0x000fc80000000007 */
[----:B------:R-:W-:Y:S01]  /*18b0*/  FFMA R0, R0, R5, R2 ;  /* 0x0000000500007223 */ /* 0x000fe20000000002 */
[----:B0-----:R-:W-:Y:S06]  /*18c0*/  @!P0 BRA `(.L_x_91) ;  /* 0x00000000000c8947 */ /* 0x001fec0003800000 */
[----:B------:R-:W-:Y:S01]  /*18d0*/  IMAD.MOV.U32 R0, RZ, RZ, R7 ;  /* 0x000000ffff007224 */ /* 0x000fe200078e0007 */
[----:B------:R-:W-:-:S07]  /*18e0*/  MOV R6, 0x1900 ;  /* 0x0000190000067802 */ /* 0x000fce0000000f00 */
[----:B------:R-:W-:Y:S05]  /*18f0*/  CALL.REL.NOINC `($__internal_0_$__cuda_sm3x_div_rn_noftz_f32_slowpath) ;  /* 0x0000002c00d07944 */ /* 0x000fea0003c00000 */
.L_x_91:
[----:B------:R0:W-:Y:S01]  /*1900*/  STS [UR9], R0 ;  /* 0x00000000ff007988 */ /* 0x0001e20008000809 */
[----:B------:R-:W-:Y:S01]  /*1910*/  FSETP.GT.AND P0, PT, R0, R11, PT ;  /* 0x0000000b0000720b */ /* 0x000fe20003f04000 */
[----:B------:R-:W-:-:S03]  /*1920*/  UIADD3 UR5, UPT, UPT, UR5, 0x1, URZ ;  /* 0x0000000105057890 */ /* 0x000fc6000fffe0ff */
[----:B------:R-:W-:Y:S01]  /*1930*/  FSEL R11, R0, R11, P0 ;  /* 0x0000000b000b7208 */ /* 0x000fe20000000000 */
[----:B------:R-:W-:Y:S08]  /*1940*/  @P2 BRA `(.L_x_92) ;  /* 0xfffffffc00b02947 */ /* 0x000ff0000383ffff */
[----:B------:R-:W1:Y:S01]  /*1950*/  S2UR UR5, SR_CgaCtaId ;  /* 0x00000000000579c3 */ /* 0x000e620000008800 */
[----:B------:R-:W-:Y:S02]  /*1960*/  UMOV UR4, 0x400 ;  /* 0x0000040000047882 */ /* 0x000fe40000000000 */
[----:B-1----:R-:W-:-:S09]  /*1970*/  ULEA UR4, UR5, UR4, 0x18 ;  /* 0x0000000405047291 */ /* 0x002fd2000f8ec0ff */
[----:B------:R-:W1:Y:S03]  /*1980*/  LDS R2, [UR4+0x800] ;  /* 0x00080004ff027984 */ /* 0x000e660008000800 */
.L_x_84:
[----:B0-----:R-:W0:Y:S08]  /*1990*/  MUFU.RCP R0, R3 ;  /* 0x0000000300007308 */ /* 0x001e300000001000 */
[----:B-1----:R-:W1:Y:S01]  /*19a0*/  FCHK P0, R2, R3 ;  /* 0x0000000302007302 */ /* 0x002e620000000000 */
[----:B0-----:R-:W-:-:S04]  /*19b0*/  FFMA R5, R0, -R3, 1 ;  /* 0x3f80000000057423 */ /* 0x001fc80000000803 */
[----:B------:R-:W-:-:S04]  /*19c0*/  FFMA R0, R0, R5, R0 ;  /* 0x0000000500007223 */ /* 0x000fc80000000000 */
[----:B------:R-:W-:-:S04]  /*19d0*/  FFMA R5, R0, R2, RZ ;  /* 0x0000000200057223 */ /* 0x000fc800000000ff */
[----:B------:R-:W-:-:S04]  /*19e0*/  FFMA R4, R5, -R3, R2 ;  /* 0x8000000305047223 */ /* 0x000fc80000000002 */
[----:B------:R-:W-:Y:S01]  /*19f0*/  FFMA R12, R0, R4, R5 ;  /* 0x00000004000c7223 */ /* 0x000fe20000000005 */
[----:B-1----:R-:W-:Y:S06]  /*1a00*/  @!P0 BRA `(.L_x_93) ;  /* 0x0000000000108947 */ /* 0x002fec0003800000 */
[----:B------:R-:W-:Y:S01]  /*1a10*/  IMAD.MOV.U32 R0, RZ, RZ, R2 ;  /* 0x000000ffff007224 */ /* 0x000fe200078e0002 */
[----:B------:R-:W-:-:S07]  /*1a20*/  MOV R6, 0x1a40 ;  /* 0x00001a4000067802 */ /* 0x000fce0000000f00 */
[----:B------:R-:W-:Y:S05]  /*1a30*/  CALL.REL.NOINC `($__internal_0_$__cuda_sm3x_div_rn_noftz_f32_slowpath) ;  /* 0x0000002c00807944 */ /* 0x000fea0003c00000 */
[----:B------:R-:W-:-:S07]  /*1a40*/  IMAD.MOV.U32 R12, RZ, RZ, R0 ;  /* 0x000000ffff0c7224 */ /* 0x000fce00078e0000 */
.L_x_93:
[----:B------:R-:W0:Y:S01]  /*1a50*/  LDC.64 R2, c[0x0][0x3a0] ;  /* 0x0000e800ff027b82 */ /* 0x000e220000000a00 */
[C---:B------:R-:W-:Y:S01]  /*1a60*/  ISETP.GE.U32.AND P1, PT, R10.reuse, 0x4, PT ;  /* 0x000000040a00780c */ /* 0x040fe20003f26070 */
[----:B------:R-:W-:Y:S01]  /*1a70*/  UMOV UR5, 0x400 ;  /* 0x0000040000057882 */ /* 0x000fe20000000000 */
[----:B------:R-:W-:-:S04]  /*1a80*/  LOP3.LUT R4, R10, 0x3, RZ, 0xc0, !PT ;  /* 0x000000030a047812 */ /* 0x000fc800078ec0ff */
[----:B------:R-:W-:Y:S01]  /*1a90*/  ISETP.NE.AND P2, PT, R4, RZ, PT ;  /* 0x000000ff0400720c */ /* 0x000fe20003f45270 */
[----:B------:R-:W1:Y:S08]  /*1aa0*/  S2UR UR8, SR_CgaCtaId ;  /* 0x00000000000879c3 */ /* 0x000e700000008800 */
[----:B------:R-:W2:Y:S01]  /*1ab0*/  LDC.64 R14, c[0x0][0x3a8] ;  /* 0x0000ea00ff0e7b82 */ /* 0x000ea20000000a00 */
[----:B0-----:R-:W-:-:S02]  /*1ac0*/  LOP3.LUT R0, R2, 0xaad26b49, RZ, 0x3c, !PT ;  /* 0xaad26b4902007812 */ /* 0x001fc400078e3cff */
[----:B------:R-:W-:-:S03]  /*1ad0*/  LOP3.LUT R2, R3, 0xf7dcefdd, RZ, 0x3c, !PT ;  /* 0xf7dcefdd03027812 */ /* 0x000fc600078e3cff */
[----:B------:R-:W-:Y:S02]  /*1ae0*/  IMAD R0, R0, 0x4182bed5, RZ ;  /* 0x4182bed500007824 */ /* 0x000fe400078e02ff */
[----:B------:R-:W-:Y:S01]  /*1af0*/  IMAD R9, R2, -0x658354e5, RZ ;  /* 0x9a7cab1b02097824 */ /* 0x000fe200078e02ff */
[----:B-1----:R-:W-:Y:S01]  /*1b00*/  ULEA UR4, UR8, UR5, 0x18 ;  /* 0x0000000508047291 */ /* 0x002fe2000f8ec0ff */
[C---:B------:R-:W-:Y:S01]  /*1b10*/  VIADD R5, R0.reuse, 0x583f19 ;  /* 0x00583f1900057836 */ /* 0x040fe20000000000 */
[C---:B------:R-:W-:Y:S01]  /*1b20*/  LOP3.LUT R6, R0.reuse, 0x159a55e5, RZ, 0x3c, !PT ;  /* 0x159a55e500067812 */ /* 0x040fe200078e3cff */
[C---:B------:R-:W-:Y:S01]  /*1b30*/  VIADD R7, R9.reuse, 0x1f123bb5 ;  /* 0x1f123bb509077836 */ /* 0x040fe20000000000 */
[C---:B------:R-:W-:Y:S01]  /*1b40*/  IADD3 R2, PT, PT, R0.reuse, 0x64f0c9, R9 ;  /* 0x0064f0c900027810 */ /* 0x040fe20007ffe009 */
[----:B------:R-:W-:Y:S01]  /*1b50*/  VIADD R3, R0, 0x75bcd15 ;  /* 0x075bcd1500037836 */ /* 0x000fe20000000000 */
[----:B------:R-:W-:Y:S01]  /*1b60*/  LOP3.LUT R8, R9, 0x5491333, RZ, 0x3c, !PT ;  /* 0x0549133309087812 */ /* 0x000fe200078e3cff */
[----:B------:R-:W-:Y:S01]  /*1b70*/  IMAD.MOV.U32 R9, RZ, RZ, R5 ;  /* 0x000000ffff097224 */ /* 0x000fe200078e0005 */
[----:B------:R-:W-:Y:S01]  /*1b80*/  STL.64 [R1+0x8], R6 ;  /* 0x0000080601007387 */ /* 0x000fe20000100a00 */
[----:B--2---:R-:W-:Y:S01]  /*1b90*/  ISETP.NE.U32.AND P0, PT, R14, RZ, PT ;  /* 0x000000ff0e00720c */ /* 0x004fe20003f05070 */
[----:B------:R-:W-:-:S02]  /*1ba0*/  IMAD.MOV.U32 R0, RZ, RZ, RZ ;  /* 0x000000ffff007224 */ /* 0x000fc400078e00ff */
[----:B------:R-:W-:Y:S01]  /*1bb0*/  STL.64 [R1+0x10], R8 ;  /* 0x0000100801007387 */ /* 0x000fe20000100a00 */
[----:B------:R-:W-:-:S03]  /*1bc0*/  ISETP.NE.AND.EX P0, PT, R15, RZ, PT, P0 ;  /* 0x000000ff0f00720c */ /* 0x000fc60003f05300 */
[----:B------:R-:W-:Y:S04]  /*1bd0*/  STS [UR4+0x800], R12 ;  /* 0x0008000cff007988 */ /* 0x000fe80008000804 */
[----:B------:R0:W-:Y:S02]  /*1be0*/  STL.64 [R1], R2 ;  /* 0x0000000201007387 */ /* 0x0001e40000100a00 */
[----:B0-----:R-:W-:Y:S01]  /*1bf0*/  IMAD.MOV.U32 R2, RZ, RZ, RZ ;  /* 0x000000ffff027224 */ /* 0x001fe200078e00ff */
[----:B------:R-:W-:Y:S06]  /*1c00*/  @!P1 BRA `(.L_x_94) ;  /* 0x0000000000ec9947 */ /* 0x000fec0003800000 */
[----:B------:R-:W-:Y:S01]  /*1c10*/  UIADD3 UR4, UPT, UPT, UR5, 0x800, URZ ;  /* 0x0000080005047890 */ /* 0x000fe2000fffe0ff */
[----:B------:R-:W-:Y:S01]  /*1c20*/  LOP3.LUT R2, R10, 0x7ffffffc, RZ, 0xc0, !PT ;  /* 0x7ffffffc0a027812 */ /* 0x000fe200078ec0ff */
[----:B------:R-:W-:Y:S02]  /*1c30*/  IMAD.MOV.U32 R0, RZ, RZ, RZ ;  /* 0x000000ffff007224 */ /* 0x000fe400078e00ff */
[----:B------:R-:W-:-:S03]  /*1c40*/  ULEA UR9, UR8, UR4, 0x18 ;  /* 0x0000000408097291 */ /* 0x000fc6000f8ec0ff */
[----:B------:R-:W-:-:S09]  /*1c50*/  UMOV UR4, URZ ;  /* 0x000000ff00047c82 */ /* 0x000fd20008000000 */
.L_x_95:
[----:B------:R-:W-:Y:S01]  /*1c60*/  ULEA UR12, UR4, UR9, 0x2 ;  /* 0x00000009040c7291 */ /* 0x000fe2000f8e10ff */
[----:B------:R-:W-:Y:S01]  /*1c70*/  IMAD.MOV.U32 R18, RZ, RZ, 0x3bbb989d ;  /* 0x3bbb989dff127424 */ /* 0x000fe200078e00ff */
[----:B------:R-:W-:Y:S01]  /*1c80*/  UIADD3 UR4, UPT, UPT, UR4, 0x4, URZ ;  /* 0x0000000404047890 */ /* 0x000fe2000fffe0ff */
[----:B------:R-:W-:-:S05]  /*1c90*/  IMAD.MOV.U32 R14, RZ, RZ, 0x437c0000 ;  /* 0x437c0000ff0e7424 */ /* 0x000fca00078e00ff */
[----:B------:R-:W-:Y:S01]  /*1ca0*/  ISETP.NE.AND P1, PT, R2, UR4, PT ;  /* 0x0000000402007c0c */ /* 0x000fe2000bf25270 */
[----:B0-----:R-:W0:Y:S04]  /*1cb0*/  LDS R6, [UR12] ;  /* 0x0000000cff067984 */ /* 0x001e280008000800 */
[----:B------:R-:W1:Y:S04]  /*1cc0*/  LDS R8, [UR12+0x4] ;  /* 0x0000040cff087984 */ /* 0x000e680008000800 */
[----:B------:R-:W2:Y:S04]  /*1cd0*/  LDS R20, [UR12+0xc] ;  /* 0x00000c0cff147984 */ /* 0x000ea80008000800 */
[----:B------:R-:W3:Y:S01]  /*1ce0*/  LDS R16, [UR12+0x8] ;  /* 0x0000080cff107984 */ /* 0x000ee20008000800 */
[----:B0-----:R-:W-:-:S04]  /*1cf0*/  FADD R9, R6, -R11 ;  /* 0x8000000b06097221 */ /* 0x001fc80000000000 */
[----:B------:R-:W-:Y:S01]  /*1d00*/  FFMA.SAT R7, R9, R18, 0.5 ;  /* 0x3f00000009077423 */ /* 0x000fe20000002012 */
[----:B-1----:R-:W-:-:S03]  /*1d10*/  FADD R15, -R11, R8 ;  /* 0x000000080b0f7221 */ /* 0x002fc60000000100 */
[----:B------:R-:W-:Y:S01]  /*1d20*/  FFMA.RM R6, R7, R14, 12582913 ;  /* 0x4b40000107067423 */ /* 0x000fe2000000400e */
[----:B------:R-:W-:Y:S01]  /*1d30*/  FFMA.SAT R7, R15, R18, 0.5 ;  /* 0x3f0000000f077423 */ /* 0x000fe20000002012 */
[C---:B--2---:R-:W-:Y:S02]  /*1d40*/  FADD R13, -R11.reuse, R20 ;  /* 0x000000140b0d7221 */ /* 0x044fe40000000100 */
[----:B------:R-:W-:Y:S01]  /*1d50*/  FADD R12, R6, -12583039 ;  /* 0xcb40007f060c7421 */ /* 0x000fe20000000000 */
[----:B---3--:R-:W-:Y:S01]  /*1d60*/  FADD R8, -R11, R16 ;  /* 0x000000100b087221 */ /* 0x008fe20000000100 */
[----:B------:R-:W-:Y:S01]  /*1d70*/  FFMA.RM R7, R7, R14, 12582913 ;  /* 0x4b40000107077423 */ /* 0x000fe2000000400e */
[-C--:B------:R-:W-:Y:S01]  /*1d80*/  FFMA.SAT R19, R13, R18.reuse, 0.5 ;  /* 0x3f0000000d137423 */ /* 0x080fe20000002012 */
[----:B------:R-:W-:Y:S01]  /*1d90*/  FFMA R12, R9, 1.4426950216293334961, -R12 ;  /* 0x3fb8aa3b090c7823 */ /* 0x000fe2000000080c */
[----:B------:R-:W-:Y:S01]  /*1da0*/  FFMA.SAT R17, R8, R18, 0.5 ;  /* 0x3f00000008117423 */ /* 0x000fe20000002012 */
[----:B------:R-:W-:Y:S01]  /*1db0*/  FADD R16, R7, -12583039 ;  /* 0xcb40007f07107421 */ /* 0x000fe20000000000 */
[-C--:B------:R-:W-:Y:S01]  /*1dc0*/  FFMA.RM R19, R19, R14.reuse, 12582913 ;  /* 0x4b40000113137423 */ /* 0x080fe2000000400e */
[----:B------:R-:W-:Y:S01]  /*1dd0*/  FFMA R12, R9, 1.925963033500011079e-08, R12 ;  /* 0x32a57060090c7823 */ /* 0x000fe2000000000c */
[----:B------:R-:W-:Y:S01]  /*1de0*/  FFMA.RM R9, R17, R14, 12582913 ;  /* 0x4b40000111097423 */ /* 0x000fe2000000400e */
[----:B------:R-:W-:Y:S01]  /*1df0*/  FFMA R16, R15, 1.4426950216293334961, -R16 ;  /* 0x3fb8aa3b0f107823 */ /* 0x000fe20000000810 */
[----:B------:R-:W-:Y:S01]  /*1e00*/  FADD R14, R19, -12583039 ;  /* 0xcb40007f130e7421 */ /* 0x000fe20000000000 */
[----:B------:R-:W-:-:S02]  /*1e10*/  IMAD.SHL.U32 R7, R7, 0x800000, RZ ;  /* 0x0080000007077824 */ /* 0x000fc400078e00ff */
[----:B------:R-:W-:Y:S01]  /*1e20*/  FADD R17, R9, -12583039 ;  /* 0xcb40007f09117421 */ /* 0x000fe20000000000 */
[----:B------:R-:W-:Y:S01]  /*1e30*/  FFMA R16, R15, 1.925963033500011079e-08, R16 ;  /* 0x32a570600f107823 */ /* 0x000fe20000000010 */
[----:B------:R-:W-:Y:S01]  /*1e40*/  FFMA R14, R13, 1.4426950216293334961, -R14 ;  /* 0x3fb8aa3b0d0e7823 */ /* 0x000fe2000000080e */
[----:B------:R-:W0:Y:S01]  /*1e50*/  MUFU.EX2 R12, R12 ;  /* 0x0000000c000c7308 */ /* 0x000e220000000800 */
[----:B------:R-:W-:Y:S01]  /*1e60*/  FFMA R17, R8, 1.4426950216293334961, -R17 ;  /* 0x3fb8aa3b08117823 */ /* 0x000fe20000000811 */
[----:B------:R-:W-:Y:S02]  /*1e70*/  IMAD.SHL.U32 R9, R9, 0x800000, RZ ;  /* 0x0080000009097824 */ /* 0x000fe400078e00ff */
[----:B------:R-:W-:Y:S01]  /*1e80*/  FFMA R14, R13, 1.925963033500011079e-08, R14 ;  /* 0x32a570600d0e7823 */ /* 0x000fe2000000000e */
[----:B------:R-:W-:Y:S02]  /*1e90*/  IMAD.SHL.U32 R13, R6, 0x800000, RZ ;  /* 0x00800000060d7824 */ /* 0x000fe400078e00ff */
[----:B------:R-:W-:Y:S01]  /*1ea0*/  FFMA R17, R8, 1.925963033500011079e-08, R17 ;  /* 0x32a5706008117823 */ /* 0x000fe20000000011 */
[----:B------:R-:W-:Y:S01]  /*1eb0*/  IMAD.SHL.U32 R19, R19, 0x800000, RZ ;  /* 0x0080000013137824 */ /* 0x000fe200078e00ff */
[----:B------:R-:W1:Y:S08]  /*1ec0*/  MUFU.EX2 R16, R16 ;  /* 0x0000001000107308 */ /* 0x000e700000000800 */
[----:B------:R-:W2:Y:S01]  /*1ed0*/  MUFU.EX2 R8, R17 ;  /* 0x0000001100087308 */ /* 0x000ea20000000800 */
[----:B0-----:R-:W-:-:S04]  /*1ee0*/  FMUL R13, R13, R12 ;  /* 0x0000000c0d0d7220 */ /* 0x001fc80000400000 */
[----:B------:R-:W-:Y:S01]  /*1ef0*/  FADD R0, R13, R0 ;  /* 0x000000000d007221 */ /* 0x000fe20000000000 */
[----:B------:R0:W-:Y:S02]  /*1f00*/  STS [UR12], R13 ;  /* 0x0000000dff007988 */ /* 0x0001e4000800080c */
[----:B------:R-:W3:Y:S01]  /*1f10*/  MUFU.EX2 R14, R14 ;  /* 0x0000000e000e7308 */ /* 0x000ee20000000800 */
[----:B-1----:R-:W-:-:S04]  /*1f20*/  FMUL R7, R7, R16 ;  /* 0x0000001007077220 */ /* 0x002fc80000400000 */
[----:B------:R-:W-:Y:S01]  /*1f30*/  FADD R0, R0, R7 ;  /* 0x0000000700007221 */ /* 0x000fe20000000000 */
[----:B------:R0:W-:Y:S01]  /*1f40*/  STS [UR12+0x4], R7 ;  /* 0x00000407ff007988 */ /* 0x0001e2000800080c */
[----:B--2---:R-:W-:-:S04]  /*1f50*/  FMUL R9, R9, R8 ;  /* 0x0000000809097220 */ /* 0x004fc80000400000 */
[----:B------:R-:W-:Y:S01]  /*1f60*/  FADD R0, R0, R9 ;  /* 0x0000000900007221 */ /* 0x000fe20000000000 */
[----:B------:R0:W-:Y:S01]  /*1f70*/  STS [UR12+0x8], R9 ;  /* 0x00000809ff007988 */ /* 0x0001e2000800080c */
[----:B---3--:R-:W-:-:S04]  /*1f80*/  FMUL R19, R19, R14 ;  /* 0x0000000e13137220 */ /* 0x008fc80000400000 */
[----:B------:R-:W-:Y:S01]  /*1f90*/  FADD R0, R0, R19 ;  /* 0x0000001300007221 */ /* 0x000fe20000000000 */
[----:B------:R0:W-:Y:S01]  /*1fa0*/  STS [UR12+0xc], R19 ;  /* 0x00000c13ff007988 */ /* 0x0001e2000800080c */
[----:B------:R-:W-:Y:S05]  /*1fb0*/  @P1 BRA `(.L_x_95) ;  /* 0xfffffffc00281947 */ /* 0x000fea000383ffff */
.L_x_94:
[----:B------:R-:W-:Y:S05]  /*1fc0*/  @!P2 BRA `(.L_x_96) ;  /* 0x000000000058a947 */ /* 0x000fea0003800000 */
[----:B------:R-:W-:Y:S01]  /*1fd0*/  UIADD3 UR5, UPT, UPT, UR5, 0x800, URZ ;  /* 0x0000080005057890 */ /* 0x000fe2000fffe0ff */
[----:B0-----:R-:W-:Y:S01]  /*1fe0*/  IMAD.MOV.U32 R13, RZ, RZ, 0x3bbb989d ;  /* 0x3bbb989dff0d7424 */ /* 0x001fe200078e00ff */
[----:B------:R-:W-:Y:S01]  /*1ff0*/  UMOV UR4, URZ ;  /* 0x000000ff00047c82 */ /* 0x000fe20008000000 */
[----:B------:R-:W-:Y:S01]  /*2000*/  IMAD.MOV.U32 R12, RZ, RZ, 0x437c0000 ;  /* 0x437c0000ff0c7424 */ /* 0x000fe200078e00ff */
[----:B------:R-:W-:-:S12]  /*2010*/  ULEA UR5, UR8, UR5, 0x18 ;  /* 0x0000000508057291 */ /* 0x000fd8000f8ec0ff */
.L_x_97:
[C---:B-1----:R-:W-:Y:S01]  /*2020*/  LEA R6, R2.reuse, UR5, 0x2 ;  /* 0x0000000502067c11 */ /* 0x042fe2000f8e10ff */
[----:B------:R-:W-:Y:S01]  /*2030*/  UIADD3 UR4, UPT, UPT, UR4, 0x1, URZ ;  /* 0x0000000104047890 */ /* 0x000fe2000fffe0ff */
[----:B------:R-:W-:-:S03]  /*2040*/  VIADD R2, R2, 0x1 ;  /* 0x0000000102027836 */ /* 0x000fc60000000000 */
[----:B------:R-:W0:Y:S02]  /*2050*/  LDS R8, [R6] ;  /* 0x0000000006087984 */ /* 0x000e240000000800 */
[----:B------:R-:W-:Y:S01]  /*2060*/  ISETP.NE.AND P1, PT, R4, UR4, PT ;  /* 0x0000000404007c0c */ /* 0x000fe2000bf25270 */
[----:B0-----:R-:W-:-:S04]  /*2070*/  FADD R8, R8, -R11 ;  /* 0x8000000b08087221 */ /* 0x001fc80000000000 */
[----:B------:R-:W-:-:S04]  /*2080*/  FFMA.SAT R7, R8, R13, 0.5 ;  /* 0x3f00000008077423 */ /* 0x000fc8000000200d */
[----:B------:R-:W-:-:S04]  /*2090*/  FFMA.RM R7, R7, R12, 12582913 ;  /* 0x4b40000107077423 */ /* 0x000fc8000000400c */
[C---:B------:R-:W-:Y:S01]  /*20a0*/  FADD R9, R7.reuse, -12583039 ;  /* 0xcb40007f07097421 */ /* 0x040fe20000000000 */
[----:B------:R-:W-:-:S03]  /*20b0*/  IMAD.SHL.U32 R7, R7, 0x800000, RZ ;  /* 0x0080000007077824 */ /* 0x000fc600078e00ff */
[----:B------:R-:W-:-:S04]  /*20c0*/  FFMA R9, R8, 1.4426950216293334961, -R9 ;  /* 0x3fb8aa3b08097823 */ /* 0x000fc80000000809 */
[----:B------:R-:W-:-:S04]  /*20d0*/  FFMA R9, R8, 1.925963033500011079e-08, R9 ;  /* 0x32a5706008097823 */ /* 0x000fc80000000009 */
[----:B------:R-:W0:Y:S02]  /*20e0*/  MUFU.EX2 R8, R9 ;  /* 0x0000000900087308 */ /* 0x000e240000000800 */
[----:B0-----:R-:W-:-:S04]  /*20f0*/  FMUL R7, R7, R8 ;  /* 0x0000000807077220 */ /* 0x001fc80000400000 */
[----:B------:R-:W-:Y:S01]  /*2100*/  FADD R0, R7, R0 ;  /* 0x0000000007007221 */ /* 0x000fe20000000000 */
[----:B------:R1:W-:Y:S01]  /*2110*/  STS [R6], R7 ;  /* 0x0000000706007388 */ /* 0x0003e20000000800 */
[----:B------:R-:W-:Y:S05]  /*2120*/  @P1 BRA `(.L_x_97) ;  /* 0xfffffffc00bc1947 */ /* 0x000fea000383ffff */
.L_x_96:
[----:B------:R-:W-:Y:S05]  /*2130*/  @!P0 BRA `(.L_x_98) ;  /* 0x00000024001c8947 */ /* 0x000fea0003800000 */
[----:B------:R-:W-:-:S07]  /*2140*/  IMAD.MOV.U32 R2, RZ, RZ, RZ ;  /* 0x000000ffff027224 */ /* 0x000fce00078e00ff */
.L_x_106:
[----:B------:R-:W-:-:S04]  /*2150*/  ULOP3.LUT UR4, UR6, 0x3, URZ, 0xc0, !UPT ;  /* 0x0000000306047892 */ /* 0x000fc8000f8ec0ff */
[----:B------:R-:W-:-:S04]  /*2160*/  UISETP.NE.U32.AND UP0, UPT, UR4, URZ, UPT ;  /* 0x000000ff0400728c */ /* 0x000fc8000bf05070 */
[----:B------:R-:W-:-:S09]  /*2170*/  UISETP.NE.AND.EX UP0, UPT, URZ, URZ, UPT, UP0 ;  /* 0x000000ffff00728c */ /* 0x000fd2000bf05300 */
[----:B--23--:R-:W-:Y:S05]  /*2180*/  BRA.U !UP0, `(.L_x_99) ;  /* 0x0000002108ec7547 */ /* 0x00cfea000b800000 */
[----:B0-----:R-:W0:Y:S01]  /*2190*/  LDC.64 R8, c[0x4][0x8] ;  /* 0x01000200ff087b82 */ /* 0x001e220000000a00 */
[----:B------:R-:W-:Y:S01]  /*21a0*/  IMAD.MOV.U32 R14, RZ, RZ, RZ ;  /* 0x000000ffff0e7224 */ /* 0x000fe200078e00ff */
[----:B------:R-:W-:Y:S02]  /*21b0*/  CS2R R4, SRZ ;  /* 0x0000000000047805 */ /* 0x000fe4000001ff00 */
[----:B-1----:R-:W-:Y:S01]  /*21c0*/  CS2R R6, SRZ ;  /* 0x0000000000067805 */ /* 0x002fe2000001ff00 */
[----:B------:R-:W-:Y:S02]  /*21d0*/  IMAD.MOV.U32 R3, RZ, RZ, RZ ;  /* 0x000000ffff037224 */ /* 0x000fe400078e00ff */
[----:B0-----:R-:W-:-:S07]  /*21e0*/  IMAD.WIDE.U32 R8, R2, 0xc80, R8 ;  /* 0x00000c8002087825 */ /* 0x001fce00078e0008 */
.L_x_101:
[----:B------:R-:W-:-:S06]  /*21f0*/  IMAD R11, R14, 0x4, R1 ;  /* 0x000000040e0b7824 */ /* 0x000fcc00078e0201 */
[----:B------:R-:W5:Y:S01]  /*2200*/  LDL R11, [R11+0x4] ;  /* 0x000004000b0b7983 */ /* 0x000f620000100800 */
[----:B------:R-:W-:-:S07]  /*2210*/  IMAD.MOV.U32 R16, RZ, RZ, RZ ;  /* 0x000000ffff107224 */ /* 0x000fce00078e00ff */
.L_x_100:
[----:B-----5:R-:W-:Y:S01]  /*2220*/  SHF.R.U32.HI R21, RZ, R16, R11 ;  /* 0x00000010ff157219 */ /* 0x020fe2000001160b */
[----:B------:R-:W-:-:S03]  /*2230*/  IMAD.SHL.U32 R13, R14, 0x20, RZ ;  /* 0x000000200e0d7824 */ /* 0x000fc600078e00ff */
[----:B------:R-:W-:Y:S01]  /*2240*/  LOP3.LUT R15, R21, 0x1, RZ, 0xc0, !PT ;  /* 0x00000001150f7812 */ /* 0x000fe200078ec0ff */
[----:B------:R-:W-:-:S03]  /*2250*/  IMAD.IADD R12, R13, 0x1, R16 ;  /* 0x000000010d0c7824 */ /* 0x000fc600078e0210 */
[----:B------:R-:W-:Y:S01]  /*2260*/  ISETP.NE.U32.AND P0, PT, R15, 0x1, PT ;  /* 0x000000010f00780c */ /* 0x000fe20003f05070 */
[----:B------:R-:W-:-:S03]  /*2270*/  IMAD R13, R12, 0x5, RZ ;  /* 0x000000050c0d7824 */ /* 0x000fc600078e02ff */
[----:B------:R-:W-:Y:S01]  /*2280*/  R2P PR, R21, 0x7e ;  /* 0x0000007e15007804 */ /* 0x000fe20000000000 */
[----:B------:R-:W-:-:S08]  /*2290*/  IMAD.WIDE.U32 R12, R13, 0x4, R8 ;  /* 0x000000040d0c7825 */ /* 0x000fd000078e0008 */
[----:B------:R-:W2:Y:S04]  /*22a0*/  @!P0 LDG.E R18, desc[UR10][R12.64+0x10] ;  /* 0x0000100a0c128981 */ /* 0x000ea8000c1e1900 */
[----:B------:R-:W3:Y:S04]  /*22b0*/  @P1 LDG.E R20, desc[UR10][R12.64+0x24] ;  /* 0x0000240a0c141981 */ /* 0x000ee8000c1e1900 */
[----:B------:R-:W4:Y:S04]  /*22c0*/  @P2 LDG.E R22, desc[UR10][R12.64+0x38] ;  /* 0x0000380a0c162981 */ /* 0x000f28000c1e1900 */
[----:B------:R-:W4:Y:S04]  /*22d0*/  @P3 LDG.E R24, desc[UR10][R12.64+0x4c] ;  /* 0x00004c0a0c183981 */ /* 0x000f28000c1e1900 */
[----:B------:R-:W4:Y:S04]  /*22e0*/  @P4 LDG.E R26, desc[UR10][R12.64+0x60] ;  /* 0x0000600a0c1a4981 */ /* 0x000f28000c1e1900 */
[----:B------:R-:W4:Y:S04]  /*22f0*/  @!P0 LDG.E R15, desc[UR10][R12.64+0x4] ;  /* 0x0000040a0c0f8981 */ /* 0x000f28000c1e1900 */
[----:B------:R-:W4:Y:S04]  /*2300*/  @!P0 LDG.E R17, desc[UR10][R12.64+0xc] ;  /* 0x00000c0a0c118981 */ /* 0x000f28000c1e1900 */
[----:B------:R-:W4:Y:S04]  /*2310*/  @P1 LDG.E R19, desc[UR10][R12.64+0x18] ;  /* 0x0000180a0c131981 */ /* 0x000f28000c1e1900 */
[----:B------:R-:W4:Y:S04]  /*2320*/  @P3 LDG.E R23, desc[UR10][R12.64+0x40] ;  /* 0x0000400a0c173981 */ /* 0x000f28000c1e1900 */
[----:B------:R-:W4:Y:S04]  /*2330*/  @P5 LDG.E R25, desc[UR10][R12.64+0x70] ;  /* 0x0000700a0c195981 */ /* 0x000f28000c1e1900 */
[----:B------:R-:W4:Y:S01]  /*2340*/  @P6 LDG.E R28, desc[UR10][R12.64+0x88] ;  /* 0x0000880a0c1c6981 */ /* 0x000f22000c1e1900 */
[----:B--2---:R-:W-:-:S03]  /*2350*/  @!P0 LOP3.LUT R5, R5, R18, RZ, 0x3c, !PT ;  /* 0x0000001205058212 */ /* 0x004fc600078e3cff */
[----:B------:R-:W2:Y:S01]  /*2360*/  @!P0 LDG.E R18, desc[UR10][R12.64] ;  /* 0x0000000a0c128981 */ /* 0x000ea2000c1e1900 */
[----:B---3--:R-:W-:-:S03]  /*2370*/  @P1 LOP3.LUT R5, R5, R20, RZ, 0x3c, !PT ;  /* 0x0000001405051212 */ /* 0x008fc600078e3cff */
[----:B------:R-:W3:Y:S01]  /*2380*/  @!P0 LDG.E R20, desc[UR10][R12.64+0x8] ;  /* 0x0000080a0c148981 */ /* 0x000ee2000c1e1900 */
[----:B----4-:R-:W-:-:S03]  /*2390*/  @P2 LOP3.LUT R5, R5, R22, RZ, 0x3c, !PT ;  /* 0x0000001605052212 */ /* 0x010fc600078e3cff */
[----:B------:R-:W4:Y:S01]  /*23a0*/  @P1 LDG.E R22, desc[UR10][R12.64+0x14] ;  /* 0x0000140a0c161981 */ /* 0x000f22000c1e1900 */
[----:B------:R-:W-:-:S03]  /*23b0*/  @P3 LOP3.LUT R5, R5, R24, RZ, 0x3c, !PT ;  /* 0x0000001805053212 */ /* 0x000fc600078e3cff */
[----:B------:R-:W4:Y:S01]  /*23c0*/  @P5 LDG.E R24, desc[UR10][R12.64+0x74] ;  /* 0x0000740a0c185981 */ /* 0x000f22000c1e1900 */
[----:B------:R-:W-:-:S03]  /*23d0*/  @P4 LOP3.LUT R5, R5, R26, RZ, 0x3c, !PT ;  /* 0x0000001a05054212 */ /* 0x000fc600078e3cff */
[----:B------:R-:W4:Y:S01]  /*23e0*/  @P3 LDG.E R26, desc[UR10][R12.64+0x44] ;  /* 0x0000440a0c1a3981 */ /* 0x000f22000c1e1900 */
[----:B------:R-:W-:-:S03]  /*23f0*/  @!P0 LOP3.LUT R6, R6, R15, RZ, 0x3c, !PT ;  /* 0x0000000f06068212 */ /* 0x000fc600078e3cff */
[----:B------:R-:W4:Y:S01]  /*2400*/  @P1 LDG.E R15, desc[UR10][R12.64+0x20] ;  /* 0x0000200a0c0f1981 */ /* 0x000f22000c1e1900 */
[----:B------:R-:W-:-:S03]  /*2410*/  @!P0 LOP3.LUT R4, R4, R17, RZ, 0x3c, !PT ;  /* 0x0000001104048212 */ /* 0x000fc600078e3cff */
[----:B------:R-:W4:Y:S01]  /*2420*/  @P2 LDG.E R17, desc[UR10][R12.64+0x2c] ;  /* 0x00002c0a0c112981 */ /* 0x000f22000c1e1900 */
[----:B------:R-:W-:-:S03]  /*2430*/  @P1 LOP3.LUT R6, R6, R19, RZ, 0x3c, !PT ;  /* 0x0000001306061212 */ /* 0x000fc600078e3cff */
[----:B------:R-:W4:Y:S01]  /*2440*/  @P2 LDG.E R19, desc[UR10][R12.64+0x34] ;  /* 0x0000340a0c132981 */ /* 0x000f22000c1e1900 */
[----:B--2---:R-:W-:-:S03]  /*2450*/  @!P0 LOP3.LUT R3, R3, R18, RZ, 0x3c, !PT ;  /* 0x0000001203038212 */ /* 0x004fc600078e3cff */
[----:B------:R-:W2:Y:S01]  /*2460*/  @P1 LDG.E R18, desc[UR10][R12.64+0x1c] ;  /* 0x00001c0a0c121981 */ /* 0x000ea2000c1e1900 */
[----:B---3--:R-:W-:-:S03]  /*2470*/  @!P0 LOP3.LUT R7, R7, R20, RZ, 0x3c, !PT ;  /* 0x0000001407078212 */ /* 0x008fc600078e3cff */
[----:B------:R-:W3:Y:S01]  /*2480*/  @P2 LDG.E R20, desc[UR10][R12.64+0x28] ;  /* 0x0000280a0c142981 */ /* 0x000ee2000c1e1900 */
[----:B----4-:R-:W-:-:S03]  /*2490*/  @P1 LOP3.LUT R3, R3, R22, RZ, 0x3c, !PT ;  /* 0x0000001603031212 */ /* 0x010fc600078e3cff */
[----:B------:R-:W4:Y:S01]  /*24a0*/  @P2 LDG.E R22, desc[UR10][R12.64+0x30] ;  /* 0x0000300a0c162981 */ /* 0x000f22000c1e1900 */
[----:B------:R-:W-:-:S03]  /*24b0*/  @P5 LOP3.LUT R5, R5, R24, RZ, 0x3c, !PT ;  /* 0x0000001805055212 */ /* 0x000fc600078e3cff */
[----:B------:R-:W4:Y:S01]  /*24c0*/  @P3 LDG.E R24, desc[UR10][R12.64+0x3c] ;  /* 0x00003c0a0c183981 */ /* 0x000f22000c1e1900 */
[----:B------:R-:W-:-:S03]  /*24d0*/  @P1 LOP3.LUT R4, R4, R15, RZ, 0x3c, !PT ;  /* 0x0000000f04041212 */ /* 0x000fc600078e3cff */
[----:B------:R-:W4:Y:S01]  /*24e0*/  @P3 LDG.E R15, desc[UR10][R12.64+0x48] ;  /* 0x0000480a0c0f3981 */ /* 0x000f22000c1e1900 */
[----:B------:R-:W-:-:S03]  /*24f0*/  @P2 LOP3.LUT R6, R6, R17, RZ, 0x3c, !PT ;  /* 0x0000001106062212 */ /* 0x000fc600078e3cff */
[----:B------:R-:W4:Y:S01]  /*2500*/  @P4 LDG.E R17, desc[UR10][R12.64+0x54] ;  /* 0x0000540a0c114981 */ /* 0x000f22000c1e1900 */
[----:B------:R-:W-:Y:S02]  /*2510*/  @P2 LOP3.LUT R4, R4, R19, RZ, 0x3c, !PT ;  /* 0x0000001304042212 */ /* 0x000fe400078e3cff */
[----:B------:R-:W-:Y:S01]  /*2520*/  @P3 LOP3.LUT R6, R6, R23, RZ, 0x3c, !PT ;  /* 0x0000001706063212 */ /* 0x000fe200078e3cff */
[----:B------:R-:W4:Y:S04]  /*2530*/  @P4 LDG.E R19, desc[UR10][R12.64+0x5c] ;  /* 0x00005c0a0c134981 */ /* 0x000f28000c1e1900 */
[----:B------:R-:W4:Y:S01]  /*2540*/  @P5 LDG.E R23, desc[UR10][R12.64+0x68] ;  /* 0x0000680a0c175981 */ /* 0x000f22000c1e1900 */
[----:B--2---:R-:W-:-:S03]  /*2550*/  @P1 LOP3.LUT R7, R7, R18, RZ, 0x3c, !PT ;  /* 0x0000001207071212 */ /* 0x004fc600078e3cff */
[----:B------:R-:W2:Y:S01]  /*2560*/  @P4 LDG.E R18, desc[UR10][R12.64+0x50] ;  /* 0x0000500a0c124981 */ /* 0x000ea2000c1e1900 */
[----:B---3--:R-:W-:-:S03]  /*2570*/  @P2 LOP3.LUT R3, R3, R20, RZ, 0x3c, !PT ;  /* 0x0000001403032212 */ /* 0x008fc600078e3cff */
[----:B------:R-:W3:Y:S01]  /*2580*/  @P4 LDG.E R20, desc[UR10][R12.64+0x58] ;  /* 0x0000580a0c144981 */ /* 0x000ee2000c1e1900 */
[----:B----4-:R-:W-:-:S03]  /*2590*/  @P2 LOP3.LUT R7, R7, R22, RZ, 0x3c, !PT ;  /* 0x0000001607072212 */ /* 0x010fc600078e3cff */
[----:B------:R-:W4:Y:S01]  /*25a0*/  @P5 LDG.E R22, desc[UR10][R12.64+0x64] ;  /* 0x0000640a0c165981 */ /* 0x000f22000c1e1900 */
[----:B------:R-:W-:-:S03]  /*25b0*/  @P3 LOP3.LUT R3, R3, R24, RZ, 0x3c, !PT ;  /* 0x0000001803033212 */ /* 0x000fc600078e3cff */
[----:B------:R-:W4:Y:S01]  /*25c0*/  @P5 LDG.E R24, desc[UR10][R12.64+0x6c] ;  /* 0x00006c0a0c185981 */ /* 0x000f22000c1e1900 */
[----:B------:R-:W-:Y:S02]  /*25d0*/  LOP3.LUT P0, RZ, R21, 0x80, RZ, 0xc0, !PT ;  /* 0x0000008015ff7812 */ /* 0x000fe4000780c0ff */
[----:B------:R-:W-:Y:S02]  /*25e0*/  @P3 LOP3.LUT R7, R7, R26, RZ, 0x3c, !PT ;  /* 0x0000001a07073212 */ /* 0x000fe400078e3cff */
[----:B------:R-:W-:Y:S02]  /*25f0*/  @P3 LOP3.LUT R4, R4, R15, RZ, 0x3c, !PT ;  /* 0x0000000f04043212 */ /* 0x000fe400078e3cff */
[----:B------:R-:W4:Y:S01]  /*2600*/  @P6 LDG.E R15, desc[UR10][R12.64+0x7c] ;  /* 0x00007c0a0c0f6981 */ /* 0x000f22000c1e1900 */
[----:B------:R-:W-:-:S03]  /*2610*/  @P4 LOP3.LUT R6, R6, R17, RZ, 0x3c, !PT ;  /* 0x0000001106064212 */ /* 0x000fc600078e3cff */
[----:B------:R-:W4:Y:S01]  /*2620*/  @P6 LDG.E R17, desc[UR10][R12.64+0x84] ;  /* 0x0000840a0c116981 */ /* 0x000f22000c1e1900 */
[----:B------:R-:W-:-:S03]  /*2630*/  @P4 LOP3.LUT R4, R4, R19, RZ, 0x3c, !PT ;  /* 0x0000001304044212 */ /* 0x000fc600078e3cff */
[----:B------:R-:W4:Y:S01]  /*2640*/  @P0 LDG.E R26, desc[UR10][R12.64+0x9c] ;  /* 0x00009c0a0c1a0981 */ /* 0x000f22000c1e1900 */
[----:B------:R-:W-:-:S03]  /*2650*/  @P5 LOP3.LUT R6, R6, R23, RZ, 0x3c, !PT ;  /* 0x0000001706065212 */ /* 0x000fc600078e3cff */
        /* <DEDUP_REMOVED lines=10> */
[----:B------:R-:W-:Y:S02]  /*2700*/  @P5 LOP3.LUT R4, R4, R25, RZ, 0x3c, !PT ;  /* 0x0000001904045212 */ /* 0x000fe400078e3cff */
[----:B------:R-:W-:Y:S02]  /*2710*/  @P6 LOP3.LUT R5, R5, R28, RZ, 0x3c, !PT ;  /* 0x0000001c05056212 */ /* 0x000fe400078e3cff */
[----:B------:R-:W-:Y:S02]  /*2720*/  @P6 LOP3.LUT R6, R6, R15, RZ, 0x3c, !PT ;  /* 0x0000000f06066212 */ /* 0x000fe400078e3cff */
[----:B------:R-:W-:Y:S02]  /*2730*/  @P6 LOP3.LUT R4, R4, R17, RZ, 0x3c, !PT ;  /* 0x0000001104046212 */ /* 0x000fe400078e3cff */
[----:B------:R-:W-:Y:S02]  /*2740*/  @P0 LOP3.LUT R5, R5, R26, RZ, 0x3c, !PT ;  /* 0x0000001a05050212 */ /* 0x000fe400078e3cff */
[----:B------:R-:W-:-:S02]  /*2750*/  @P0 LOP3.LUT R6, R6, R19, RZ, 0x3c, !PT ;  /* 0x0000001306060212 */ /* 0x000fc400078e3cff */
[----:B------:R-:W-:Y:S02]  /*2760*/  @P0 LOP3.LUT R4, R4, R23, RZ, 0x3c, !PT ;  /* 0x0000001704040212 */ /* 0x000fe400078e3cff */
[----:B--2---:R-:W-:Y:S02]  /*2770*/  @P6 LOP3.LUT R3, R3, R18, RZ, 0x3c, !PT ;  /* 0x0000001203036212 */ /* 0x004fe400078e3cff */
[----:B---3--:R-:W-:Y:S02]  /*2780*/  @P6 LOP3.LUT R7, R7, R20, RZ, 0x3c, !PT ;  /* 0x0000001407076212 */ /* 0x008fe400078e3cff */
[----:B----4-:R-:W-:Y:S02]  /*2790*/  @P0 LOP3.LUT R3, R3, R22, RZ, 0x3c, !PT ;  /* 0x0000001603030212 */ /* 0x010fe400078e3cff */
[----:B------:R-:W-:Y:S02]  /*27a0*/  @P0 LOP3.LUT R7, R7, R24, RZ, 0x3c, !PT ;  /* 0x0000001807070212 */ /* 0x000fe400078e3cff */
[----:B------:R-:W-:-:S13]  /*27b0*/  R2P PR, R21.B1, 0x7f ;  /* 0x0000007f15007804 */ /* 0x000fda0000001000 */
[----:B------:R-:W2:Y:S04]  /*27c0*/  @P0 LDG.E R18, desc[UR10][R12.64+0xa0] ;  /* 0x0000a00a0c120981 */ /* 0x000ea8000c1e1900 */
[----:B------:R-:W3:Y:S04]  /*27d0*/  @P0 LDG.E R17, desc[UR10][R12.64+0xa4] ;  /* 0x0000a40a0c110981 */ /* 0x000ee8000c1e1900 */
[----:B------:R-:W4:Y:S04]  /*27e0*/  @P0 LDG.E R20, desc[UR10][R12.64+0xa8] ;  /* 0x0000a80a0c140981 */ /* 0x000f28000c1e1900 */
[----:B------:R-:W4:Y:S04]  /*27f0*/  @P0 LDG.E R19, desc[UR10][R12.64+0xac] ;  /* 0x0000ac0a0c130981 */ /* 0x000f28000c1e1900 */
[----:B------:R-:W4:Y:S04]  /*2800*/  @P0 LDG.E R22, desc[UR10][R12.64+0xb0] ;  /* 0x0000b00a0c160981 */ /* 0x000f28000c1e1900 */
[----:B------:R-:W4:Y:S04]  /*2810*/  @P1 LDG.E R24, desc[UR10][R12.64+0xb4] ;  /* 0x0000b40a0c181981 */ /* 0x000f28000c1e1900 */
[----:B------:R-:W4:Y:S04]  /*2820*/  @P1 LDG.E R26, desc[UR10][R12.64+0xbc] ;  /* 0x0000bc0a0c1a1981 */ /* 0x000f28000c1e1900 */
[----:B------:R-:W4:Y:S04]  /*2830*/  @P1 LDG.E R15, desc[UR10][R12.64+0xc0] ;  /* 0x0000c00a0c0f1981 */ /* 0x000f28000c1e1900 */
        /* <DEDUP_REMOVED lines=14> */
[----:B------:R-:W-:Y:S02]  /*2920*/  LOP3.LUT P0, RZ, R21, 0x8000, RZ, 0xc0, !PT ;  /* 0x0000800015ff7812 */ /* 0x000fe4000780c0ff */
[----:B------:R-:W-:Y:S01]  /*2930*/  @P1 LOP3.LUT R7, R7, R26, RZ, 0x3c, !PT ;  /* 0x0000001a07071212 */ /* 0x000fe200078e3cff */
[----:B------:R-:W4:Y:S01]  /*2940*/  @P3 LDG.E R21, desc[UR10][R12.64+0xe0] ;  /* 0x0000e00a0c153981 */ /* 0x000f22000c1e1900 */
[----:B------:R-:W-:-:S03]  /*2950*/  @P1 LOP3.LUT R4, R4, R15, RZ, 0x3c, !PT ;  /* 0x0000000f04041212 */ /* 0x000fc600078e3cff */
[----:B------:R-:W4:Y:S04]  /*2960*/  @P3 LDG.E R26, desc[UR10][R12.64+0xdc] ;  /* 0x0000dc0a0c1a3981 */ /* 0x000f28000c1e1900 */
[----:B------:R-:W4:Y:S01]  /*2970*/  @P3 LDG.E R15, desc[UR10][R12.64+0xe8] ;  /* 0x0000e80a0c0f3981 */ /* 0x000f22000c1e1900 */
[----:B------:R-:W-:-:S03]  /*2980*/  @P1 LOP3.LUT R6, R6, R23, RZ, 0x3c, !PT ;  /* 0x0000001706061212 */ /* 0x000fc600078e3cff */
        /* <DEDUP_REMOVED lines=41> */
[----:B------:R-:W-:-:S05]  /*2c20*/  VIADD R16, R16, 0x10 ;  /* 0x0000001010107836 */ /* 0x000fca0000000000 */
[----:B------:R-:W-:Y:S02]  /*2c30*/  ISETP.NE.AND P1, PT, R16, 0x20, PT ;  /* 0x000000201000780c */ /* 0x000fe40003f25270 */
[----:B--2---:R-:W-:Y:S02]  /*2c40*/  @P5 LOP3.LUT R5, R5, R18, RZ, 0x3c, !PT ;  /* 0x0000001205055212 */ /* 0x004fe400078e3cff */
[----:B---3--:R-:W-:Y:S02]  /*2c50*/  @P6 LOP3.LUT R6, R6, R17, RZ, 0x3c, !PT ;  /* 0x0000001106066212 */ /* 0x008fe400078e3cff */
[----:B----4-:R-:W-:Y:S02]  /*2c60*/  @P6 LOP3.LUT R3, R3, R20, RZ, 0x3c, !PT ;  /* 0x0000001403036212 */ /* 0x010fe400078e3cff */
[----:B------:R-:W-:Y:S02]  /*2c70*/  @P6 LOP3.LUT R4, R4, R19, RZ, 0x3c, !PT ;  /* 0x0000001304046212 */ /* 0x000fe400078e3cff */
[----:B------:R-:W-:-:S02]  /*2c80*/  @P6 LOP3.LUT R7, R7, R22, RZ, 0x3c, !PT ;  /* 0x0000001607076212 */ /* 0x000fc400078e3cff */
[----:B------:R-:W-:Y:S02]  /*2c90*/  @P6 LOP3.LUT R5, R5, R24, RZ, 0x3c, !PT ;  /* 0x0000001805056212 */ /* 0x000fe400078e3cff */
[----:B------:R-:W-:Y:S02]  /*2ca0*/  @P0 LOP3.LUT R7, R7, R28, RZ, 0x3c, !PT ;  /* 0x0000001c07070212 */ /* 0x000fe400078e3cff */
[----:B------:R-:W-:Y:S02]  /*2cb0*/  @P0 LOP3.LUT R5, R5, R23, RZ, 0x3c, !PT ;  /* 0x0000001705050212 */ /* 0x000fe400078e3cff */
[----:B------:R-:W-:Y:S02]  /*2cc0*/  @P0 LOP3.LUT R3, R3, R26, RZ, 0x3c, !PT ;  /* 0x0000001a03030212 */ /* 0x000fe400078e3cff */
[----:B------:R-:W-:Y:S02]  /*2cd0*/  @P0 LOP3.LUT R4, R4, R21, RZ, 0x3c, !PT ;  /* 0x0000001504040212 */ /* 0x000fe400078e3cff */
[----:B------:R-:W-:Y:S01]  /*2ce0*/  @P0 LOP3.LUT R6, R6, R15, RZ, 0x3c, !PT ;  /* 0x0000000f06060212 */ /* 0x000fe200078e3cff */
[----:B------:R-:W-:Y:S06]  /*2cf0*/  @P1 BRA `(.L_x_100) ;  /* 0xfffffff400481947 */ /* 0x000fec000383ffff */
[----:B------:R-:W-:-:S05]  /*2d00*/  VIADD R14, R14, 0x1 ;  /* 0x000000010e0e7836 */ /* 0x000fca0000000000 */
[----:B------:R-:W-:-:S13]  /*2d10*/  ISETP.NE.AND P0, PT, R14, 0x5, PT ;  /* 0x000000050e00780c */ /* 0x000fda0003f05270 */
[----:B------:R-:W-:Y:S05]  /*2d20*/  @P0 BRA `(.L_x_101) ;  /* 0xfffffff400300947 */ /* 0x000fea000383ffff */
[----:B------:R2:W-:Y:S01]  /*2d30*/  STL.64 [R1+0x8], R6 ;  /* 0x0000080601007387 */ /* 0x0005e20000100a00 */
[----:B------:R-:W-:-:S03]  /*2d40*/  ULOP3.LUT UR4, UR6, 0x3, URZ, 0xc0, !UPT ;  /* 0x0000000306047892 */ /* 0x000fc6000f8ec0ff */
[----:B------:R2:W-:Y:S01]  /*2d50*/  STL.64 [R1+0x10], R4 ;  /* 0x0000100401007387 */ /* 0x0005e20000100a00 */
[----:B------:R-:W-:-:S03]  /*2d60*/  UISETP.NE.U32.AND UP0, UPT, UR4, 0x1, UPT ;  /* 0x000000010400788c */ /* 0x000fc6000bf05070 */
[----:B------:R2:W-:Y:S01]  /*2d70*/  STL [R1+0x4], R3 ;  /* 0x0000040301007387 */ /* 0x0005e20000100800 */
[----:B------:R-:W-:-:S09]  /*2d80*/  UISETP.NE.AND.EX UP0, UPT, URZ, URZ, UPT, UP0 ;  /* 0x000000ffff00728c */ /* 0x000fd2000bf05300 */
[----:B--2---:R-:W-:Y:S05]  /*2d90*/  BRA.U !UP0, `(.L_x_99) ;  /* 0x0000001508e87547 */ /* 0x004fea000b800000 */
[----:B------:R-:W-:Y:S01]  /*2da0*/  IMAD.MOV.U32 R14, RZ, RZ, RZ ;  /* 0x000000ffff0e7224 */ /* 0x000fe200078e00ff */
[----:B------:R-:W-:Y:S02]  /*2db0*/  CS2R R4, SRZ ;  /* 0x0000000000047805 */ /* 0x000fe4000001ff00 */
[----:B------:R-:W-:Y:S01]  /*2dc0*/  CS2R R6, SRZ ;  /* 0x0000000000067805 */ /* 0x000fe2000001ff00 */
[----:B------:R-:W-:-:S07]  /*2dd0*/  IMAD.MOV.U32 R3, RZ, RZ, RZ ;  /* 0x000000ffff037224 */ /* 0x000fce00078e00ff */
.L_x_103:
[----:B------:R-:W-:-:S06]  /*2de0*/  IMAD R11, R14, 0x4, R1 ;  /* 0x000000040e0b7824 */ /* 0x000fcc00078e0201 */
[----:B------:R-:W5:Y:S01]  /*2df0*/  LDL R11, [R11+0x4] ;  /* 0x000004000b0b7983 */ /* 0x000f620000100800 */
[----:B------:R-:W-:-:S07]  /*2e00*/  IMAD.MOV.U32 R16, RZ, RZ, RZ ;  /* 0x000000ffff107224 */ /* 0x000fce00078e00ff */
.L_x_102:
        /* <DEDUP_REMOVED lines=179> */
[----:B------:R2:W-:Y:S01]  /*3940*/  STL [R1+0x4], R3 ;  /* 0x0000040301007387 */ /* 0x0005e20000100800 */
[----:B------:R-:W-:-:S03]  /*3950*/  UISETP.NE.U32.AND UP0, UPT, UR4, 0x3, UPT ;  /* 0x000000030400788c */ /* 0x000fc6000bf05070 */
[----:B------:R2:W-:Y:S01]  /*3960*/  STL.64 [R1+0x10], R4 ;  /* 0x0000100401007387 */ /* 0x0005e20000100a00 */
[----:B------:R-:W-:-:S09]  /*3970*/  UISETP.NE.AND.EX UP0, UPT, URZ, URZ, UPT, UP0 ;  /* 0x000000ffff00728c */ /* 0x000fd2000bf05300 */
[----:B------:R-:W-:Y:S05]  /*3980*/  BRA.U UP0, `(.L_x_99) ;  /* 0x0000000900ec7547 */ /* 0x000fea000b800000 */
[----:B------:R-:W-:Y:S01]  /*3990*/  IMAD.MOV.U32 R14, RZ, RZ, RZ ;  /* 0x000000ffff0e7224 */ /* 0x000fe200078e00ff */
[----:B--2---:R-:W-:Y:S02]  /*39a0*/  CS2R R4, SRZ ;  /* 0x0000000000047805 */ /* 0x004fe4000001ff00 */
[----:B------:R-:W-:Y:S01]  /*39b0*/  CS2R R6, SRZ ;  /* 0x0000000000067805 */ /* 0x000fe2000001ff00 */
[----:B------:R-:W-:-:S07]  /*39c0*/  IMAD.MOV.U32 R3, RZ, RZ, RZ ;  /* 0x000000ffff037224 */ /* 0x000fce00078e00ff */
.L_x_105:
[----:B------:R-:W-:-:S06]  /*39d0*/  IMAD R11, R14, 0x4, R1 ;  /* 0x000000040e0b7824 */ /* 0x000fcc00078e0201 */
[----:B------:R-:W5:Y:S01]  /*39e0*/  LDL R11, [R11+0x4] ;  /* 0x000004000b0b7983 */ /* 0x000f620000100800 */
[----:B------:R-:W-:-:S07]  /*39f0*/  IMAD.MOV.U32 R16, RZ, RZ, RZ ;  /* 0x000000ffff107224 */ /* 0x000fce00078e00ff */
.L_x_104:
        /* <DEDUP_REMOVED lines=177> */
[----:B------:R3:W-:Y:S04]  /*4510*/  STL.64 [R1+0x8], R6 ;  /* 0x0000080601007387 */ /* 0x0007e80000100a00 */
[----:B------:R3:W-:Y:S04]  /*4520*/  STL [R1+0x4], R3 ;  /* 0x0000040301007387 */ /* 0x0007e80000100800 */
[----:B------:R3:W-:Y:S02]  /*4530*/  STL.64 [R1+0x10], R4 ;  /* 0x0000100401007387 */ /* 0x0007e40000100a00 */
.L_x_99:
[----:B------:R-:W-:Y:S01]  /*4540*/  UISETP.GT.U32.AND UP0, UPT, UR6, 0x3, UPT ;  /* 0x000000030600788c */ /* 0x000fe2000bf04070 */
[----:B------:R-:W-:Y:S01]  /*4550*/  VIADD R2, R2, 0x1 ;  /* 0x0000000102027836 */ /* 0x000fe20000000000 */
[----:B------:R-:W-:Y:S02]  /*4560*/  USHF.R.U32.HI UR4, URZ, 0x2, UR7 ;  /* 0x00000002ff047899 */ /* 0x000fe40008011607 */
[----:B------:R-:W-:Y:S02]  /*4570*/  UISETP.GT.U32.AND.EX UP0, UPT, UR7, URZ, UPT, UP0 ;  /* 0x000000ff0700728c */ /* 0x000fe4000bf04100 */
[----:B------:R-:W-:-:S03]  /*4580*/  USHF.R.U64 UR6, UR6, 0x2, UR7 ;  /* 0x0000000206067899 */ /* 0x000fc60008001207 */
[----:B------:R-:W-:-:S04]  /*4590*/  UMOV UR7, UR4 ;  /* 0x0000000400077c82 */ /* 0x000fc80008000000 */
[----:B------:R-:W-:Y:S05]  /*45a0*/  BRA.U UP0, `(.L_x_106) ;  /* 0xffffffd900e87547 */ /* 0x000fea000b83ffff */
.L_x_98:
[----:B------:R-:W4:Y:S01]  /*45b0*/  S2R R12, SR_CgaCtaId ;  /* 0x00000000000c7919 */ /* 0x000f220000008800 */
[----:B------:R-:W-:Y:S01]  /*45c0*/  MOV R8, 0x400 ;  /* 0x0000040000087802 */ /* 0x000fe20000000f00 */
[----:B------:R-:W5:Y:S01]  /*45d0*/  LDC.64 R14, c[0x0][0x3a0] ;  /* 0x0000e800ff0e7b82 */ /* 0x000f620000000a00 */
[----:B--23--:R-:W-:-:S03]  /*45e0*/  SHF.R.U32.HI R4, RZ, 0x2, R3 ;  /* 0x00000002ff047819 */ /* 0x00cfc60000011603 */
[----:B01----:R-:W-:Y:S01]  /*45f0*/  VIADD R7, R8, 0xc00 ;  /* 0x00000c0008077836 */ /* 0x003fe20000000000 */
[----:B------:R-:W-:Y:S01]  /*4600*/  LOP3.LUT R4, R4, R3, RZ, 0x3c, !PT ;  /* 0x0000000304047212 */ /* 0x000fe200078e3cff */
[----:B------:R-:W-:-:S04]  /*4610*/  IMAD.SHL.U32 R3, R5, 0x10, RZ ;  /* 0x0000001005037824 */ /* 0x000fc800078e00ff */
[----:B------:R-:W-:-:S05]  /*4620*/  IMAD.SHL.U32 R6, R4, 0x2, RZ ;  /* 0x0000000204067824 */ /* 0x000fca00078e00ff */
[----:B------:R-:W-:Y:S01]  /*4630*/  LOP3.LUT R6, R4, R6, R3, 0x96, !PT ;  /* 0x0000000604067212 */ /* 0x000fe200078e9603 */
[----:B------:R-:W-:-:S03]  /*4640*/  IMAD.MOV.U32 R3, RZ, RZ, 0x2f800000 ;  /* 0x2f800000ff037424 */ /* 0x000fc600078e00ff */
[----:B------:R-:W-:Y:S01]  /*4650*/  LOP3.LUT R6, R6, R5, RZ, 0x3c, !PT ;  /* 0x0000000506067212 */ /* 0x000fe200078e3cff */
[----:B------:R-:W-:Y:S01]  /*4660*/  VIADD R5, R8, 0x800 ;  /* 0x0000080008057836 */ /* 0x000fe20000000000 */
[----:B-----5:R-:W-:Y:S02]  /*4670*/  LOP3.LUT R14, R14, 0xaad26b49, RZ, 0x3c, !PT ;  /* 0xaad26b490e0e7812 */ /* 0x020fe400078e3cff */
[----:B------:R-:W-:-:S03]  /*4680*/  LOP3.LUT R15, R15, 0xf7dcefdd, RZ, 0x3c, !PT ;  /* 0xf7dcefdd0f0f7812 */ /* 0x000fc600078e3cff */
[----:B------:R-:W-:Y:S01]  /*4690*/  IMAD R14, R14, 0x4182bed5, RZ ;  /* 0x4182bed50e0e7824 */ /* 0x000fe200078e02ff */
[C---:B----4-:R-:W-:Y:S01]  /*46a0*/  LEA R7, R12.reuse, R7, 0x18 ;  /* 0x000000070c077211 */ /* 0x050fe200078ec0ff */
[----:B------:R-:W-:Y:S01]  /*46b0*/  IMAD R15, R15, -0x658354e5, RZ ;  /* 0x9a7cab1b0f0f7824 */ /* 0x000fe200078e02ff */
[----:B------:R-:W-:-:S03]  /*46c0*/  LEA R12, R12, R5, 0x18 ;  /* 0x000000050c0c7211 */ /* 0x000fc600078ec0ff */
[----:B------:R-:W-:Y:S01]  /*46d0*/  IMAD R2, R10, 0x4, R7 ;  /* 0x000000040a027824 */ /* 0x000fe200078e0207 */
[----:B------:R-:W-:-:S04]  /*46e0*/  IADD3 R15, PT, PT, R14, 0x64f0c9, R15 ;  /* 0x0064f0c90e0f7810 */ /* 0x000fc80007ffe00f */
[----:B------:R-:W-:Y:S01]  /*46f0*/  IADD3 R6, PT, PT, R15, 0x587c5, R6 ;  /* 0x000587c50f067810 */ /* 0x000fe20007ffe006 */
[----:B------:R-:W0:Y:S03]  /*4700*/  LDS R2, [R2+-0x4] ;  /* 0xfffffc0002027984 */ /* 0x000e260000000800 */
[----:B------:R-:W-:-:S05]  /*4710*/  I2FP.F32.U32 R6, R6 ;  /* 0x0000000600067245 */ /* 0x000fca0000201000 */
[----:B------:R-:W-:-:S04]  /*4720*/  FFMA R3, R6, R3, 1.1641532182693481445e-10 ;  /* 0x2f00000006037423 */ /* 0x000fc80000000003 */
[----:B------:R-:W-:Y:S01]  /*4730*/  FMUL R9, R3, R0 ;  /* 0x0000000003097220 */ /* 0x000fe20000400000 */
[----:B------:R-:W-:Y:S02]  /*4740*/  IMAD.MOV.U32 R0, RZ, RZ, RZ ;  /* 0x000000ffff007224 */ /* 0x000fe400078e00ff */
[----:B------:R-:W-:-:S07]  /*4750*/  IMAD.MOV.U32 R3, RZ, RZ, RZ ;  /* 0x000000ffff037224 */ /* 0x000fce00078e00ff */
.L_x_108:
[----:B------:R-:W-:-:S05]  /*4760*/  IMAD R4, R3, 0x4, R12 ;  /* 0x0000000403047824 */ /* 0x000fca00078e020c */
[----:B------:R-:W1:Y:S02]  /*4770*/  LDS R5, [R4] ;  /* 0x0000000004057984 */ /* 0x000e640000000800 */
[----:B-1----:R-:W-:-:S05]  /*4780*/  FADD R0, R5, R0 ;  /* 0x0000000005007221 */ /* 0x002fca0000000000 */
[----:B------:R-:W-:-:S13]  /*4790*/  FSETP.GTU.AND P0, PT, R9, R0, PT ;  /* 0x000000000900720b */ /* 0x000fda0003f0c000 */
[----:B------:R-:W-:Y:S05]  /*47a0*/  @!P0 BRA `(.L_x_107) ;  /* 0x0000000000108947 */ /* 0x000fea0003800000 */
[----:B------:R-:W-:-:S05]  /*47b0*/  VIADD R3, R3, 0x1 ;  /* 0x0000000103037836 */ /* 0x000fca0000000000 */
[----:B------:R-:W-:-:S13]  /*47c0*/  ISETP.NE.AND P0, PT, R3, R10, PT ;  /* 0x0000000a0300720c */ /* 0x000fda0003f05270 */
[----:B------:R-:W-:Y:S05]  /*47d0*/  @P0 BRA `(.L_x_108) ;  /* 0xfffffffc00e00947 */ /* 0x000fea000383ffff */
[----:B------:R-:W-:Y:S05]  /*47e0*/  BRA `(.L_x_109) ;  /* 0x0000000000087947 */ /* 0x000fea0003800000 */
.L_x_107:
[----:B0-----:R-:W-:-:S06]  /*47f0*/  IMAD R2, R3, 0x4, R7 ;  /* 0x0000000403027824 */ /* 0x001fcc00078e0207 */
[----:B------:R-:W0:Y:S02]  /*4800*/  LDS R2, [R2] ;  /* 0x0000000002027984 */ /* 0x000e240000000800 */
.L_x_109:
[----:B------:R-:W0:Y:S02]  /*4810*/  LDC.64 R4, c[0x0][0x388] ;  /* 0x0000e200ff047b82 */ /* 0x000e240000000a00 */
[----:B0-----:R-:W-:Y:S01]  /*4820*/  STG.E desc[UR10][R4.64], R2 ;  /* 0x0000000204007986 */ /* 0x001fe2000c10190a */
[----:B------:R-:W-:Y:S05]  /*4830*/  EXIT ;  /* 0x000000000000794d */ /* 0x000fea0003800000 */
        .weak           $__internal_0_$__cuda_sm3x_div_rn_noftz_f32_slowpath
        .type           $__internal_0_$__cuda_sm3x_div_rn_noftz_f32_slowpath,@function
        .size           $__internal_0_$__cuda_sm3x_div_rn_noftz_f32_slowpath,(.L_x_119 - $__internal_0_$__cuda_sm3x_div_rn_noftz_f32_slowpath)
$__internal_0_$__cuda_sm3x_div_rn_noftz_f32_slowpath:
[--C-:B------:R-:W-:Y:S01]  /*4840*/  SHF.R.U32.HI R7, RZ, 0x17, R3.reuse ;  /* 0x00000017ff077819 */ /* 0x100fe20000011603 */
[----:B------:R-:W-:Y:S01]  /*4850*/  IMAD.MOV.U32 R9, RZ, RZ, R3 ;  /* 0x000000ffff097224 */ /* 0x000fe200078e0003 */
[----:B------:R-:W-:Y:S02]  /*4860*/  SHF.R.U32.HI R5, RZ, 0x17, R0 ;  /* 0x00000017ff057819 */ /* 0x000fe40000011600 */
[----:B------:R-:W-:Y:S02]  /*4870*/  LOP3.LUT R7, R7, 0xff, RZ, 0xc0, !PT ;  /* 0x000000ff07077812 */ /* 0x000fe400078ec0ff */
[----:B------:R-:W-:-:S03]  /*4880*/  LOP3.LUT R14, R5, 0xff, RZ, 0xc0, !PT ;  /* 0x000000ff050e7812 */ /* 0x000fc600078ec0ff */
[----:B------:R-:W-:Y:S02]  /*4890*/  VIADD R12, R7, 0xffffffff ;  /* 0xffffffff070c7836 */ /* 0x000fe40000000000 */
[----:B------:R-:W-:-:S03]  /*48a0*/  VIADD R5, R14, 0xffffffff ;  /* 0xffffffff0e057836 */ /* 0x000fc60000000000 */
[----:B------:R-:W-:-:S04]  /*48b0*/  ISETP.GT.U32.AND P0, PT, R12, 0xfd, PT ;  /* 0x000000fd0c00780c */ /* 0x000fc80003f04070 */
[----:B------:R-:W-:-:S13]  /*48c0*/  ISETP.GT.U32.OR P0, PT, R5, 0xfd, P0 ;  /* 0x000000fd0500780c */ /* 0x000fda0000704470 */
[----:B------:R-:W-:Y:S01]  /*48d0*/  @!P0 IMAD.MOV.U32 R5, RZ, RZ, RZ ;  /* 0x000000ffff058224 */ /* 0x000fe200078e00ff */
[----:B------:R-:W-:Y:S06]  /*48e0*/  @!P0 BRA `(.L_x_110) ;  /* 0x0000000000608947 */ /* 0x000fec0003800000 */
[----:B------:R-:W-:Y:S02]  /*48f0*/  FSETP.GTU.FTZ.AND P0, PT, |R0|, +INF , PT ;  /* 0x7f8000000000780b */ /* 0x000fe40003f1c200 */
[----:B------:R-:W-:-:S04]  /*4900*/  FSETP.GTU.FTZ.AND P1, PT, |R3|, +INF , PT ;  /* 0x7f8000000300780b */ /* 0x000fc80003f3c200 */
[----:B------:R-:W-:-:S13]  /*4910*/  PLOP3.LUT P0, PT, P0, P1, PT, 0xf8, 0x8f ;  /* 0x00000000008f781c */ /* 0x000fda0000703f70 */
[----:B------:R-:W-:Y:S05]  /*4920*/  @P0 BRA `(.L_x_111) ;  /* 0x0000000400480947 */ /* 0x000fea0003800000 */
[----:B------:R-:W-:-:S13]  /*4930*/  LOP3.LUT P0, RZ, R9, 0x7fffffff, R0, 0xc8, !PT ;  /* 0x7fffffff09ff7812 */ /* 0x000fda000780c800 */
[----:B------:R-:W-:Y:S05]  /*4940*/  @!P0 BRA `(.L_x_112) ;  /* 0x0000000400388947 */ /* 0x000fea0003800000 */
[C---:B------:R-:W-:Y:S02]  /*4950*/  FSETP.NEU.FTZ.AND P0, PT, |R0|.reuse, +INF , PT ;  /* 0x7f8000000000780b */ /* 0x040fe40003f1d200 */
[----:B------:R-:W-:Y:S02]  /*4960*/  FSETP.NEU.FTZ.AND P3, PT, |R3|, +INF , PT ;  /* 0x7f8000000300780b */ /* 0x000fe40003f7d200 */
[----:B------:R-:W-:-:S11]  /*4970*/  FSETP.NEU.FTZ.AND P1, PT, |R0|, +INF , PT ;  /* 0x7f8000000000780b */ /* 0x000fd60003f3d200 */
[----:B------:R-:W-:Y:S05]  /*4980*/  @!P3 BRA !P0, `(.L_x_112) ;  /* 0x000000040028b947 */ /* 0x000fea0004000000 */
[----:B------:R-:W-:-:S04]  /*4990*/  LOP3.LUT P0, RZ, R0, 0x7fffffff, RZ, 0xc0, !PT ;  /* 0x7fffffff00ff7812 */ /* 0x000fc8000780c0ff */
[----:B------:R-:W-:-:S13]  /*49a0*/  PLOP3.LUT P0, PT, P3, P0, PT, 0x2f, 0xf2 ;  /* 0x0000000000f2781c */ /* 0x000fda0001f00577 */
[----:B------:R-:W-:Y:S05]  /*49b0*/  @P0 BRA `(.L_x_113) ;  /* 0x0000000400140947 */ /* 0x000fea0003800000 */
[----:B------:R-:W-:-:S04]  /*49c0*/  LOP3.LUT P0, RZ, R9, 0x7fffffff, RZ, 0xc0, !PT ;  /* 0x7fffffff09ff7812 */ /* 0x000fc8000780c0ff */
[----:B------:R-:W-:-:S13]  /*49d0*/  PLOP3.LUT P0, PT, P1, P0, PT, 0x2f, 0xf2 ;  /* 0x0000000000f2781c */ /* 0x000fda0000f00577 */
[----:B------:R-:W-:Y:S05]  /*49e0*/  @P0 BRA `(.L_x_114) ;  /* 0x0000000000fc0947 */ /* 0x000fea0003800000 */
[----:B------:R-:W-:Y:S01]  /*49f0*/  VIADD R5, R14, 0xffffffff ;  /* 0xffffffff0e057836 */ /* 0x000fe20000000000 */
[----:B------:R-:W-:-:S04]  /*4a00*/  ISETP.GE.AND P1, PT, R12, RZ, PT ;  /* 0x000000ff0c00720c */ /* 0x000fc80003f26270 */
[----:B------:R-:W-:-:S09]  /*4a10*/  ISETP.GE.AND P0, PT, R5, RZ, PT ;  /* 0x000000ff0500720c */ /* 0x000fd20003f06270 */
[----:B------:R-:W-:-:S04]  /*4a20*/  @!P1 FFMA R9, R3, 1.84467440737095516160e+19, RZ ;  /* 0x5f80000003099823 */ /* 0x000fc800000000ff */
[----:B------:R-:W-:Y:S02]  /*4a30*/  @P0 IMAD.MOV.U32 R5, RZ, RZ, RZ ;  /* 0x000000ffff050224 */ /* 0x000fe400078e00ff */
[----:B------:R-:W-:Y:S01]  /*4a40*/  @!P0 FFMA R0, R0, 1.84467440737095516160e+19, RZ ;  /* 0x5f80000000008823 */ /* 0x000fe200000000ff */
[----:B------:R-:W-:-:S04]  /*4a50*/  @!P0 IMAD.MOV.U32 R5, RZ, RZ, -0x40 ;  /* 0xffffffc0ff058424 */ /* 0x000fc800078e00ff */
[----:B------:R-:W-:-:S07]  /*4a60*/  @!P1 VIADD R5, R5, 0x40 ;  /* 0x0000004005059836 */ /* 0x000fce0000000000 */
.L_x_110:
[----:B------:R-:W-:-:S05]  /*4a70*/  LEA R12, R7, 0xc0800000, 0x17 ;  /* 0xc0800000070c7811 */ /* 0x000fca00078eb8ff */
[----:B------:R-:W-:Y:S02]  /*4a80*/  IMAD.IADD R13, R9, 0x1, -R12 ;  /* 0x00000001090d7824 */ /* 0x000fe400078e0a0c */
[----:B------:R-:W-:Y:S02]  /*4a90*/  VIADD R12, R14, 0xffffff81 ;  /* 0xffffff810e0c7836 */ /* 0x000fe40000000000 */
[----:B------:R-:W0:Y:S01]  /*4aa0*/  MUFU.RCP R9, R13 ;  /* 0x0000000d00097308 */ /* 0x000e220000001000 */
[----:B------:R-:W-:Y:S01]  /*4ab0*/  FADD.FTZ R15, -R13, -RZ ;  /* 0x800000ff0d0f7221 */ /* 0x000fe20000010100 */
[C---:B------:R-:W-:Y:S01]  /*4ac0*/  IMAD R0, R12.reuse, -0x800000, R0 ;  /* 0xff8000000c007824 */ /* 0x040fe200078e0200 */
[----:B------:R-:W-:-:S05]  /*4ad0*/  IADD3 R12, PT, PT, R12, 0x7f, -R7 ;  /* 0x0000007f0c0c7810 */ /* 0x000fca0007ffe807 */
[----:B------:R-:W-:Y:S02]  /*4ae0*/  IMAD.IADD R12, R12, 0x1, R5 ;  /* 0x000000010c0c7824 */ /* 0x000fe400078e0205 */
[----:B0-----:R-:W-:-:S04]  /*4af0*/  FFMA R14, R9, R15, 1 ;  /* 0x3f800000090e7423 */ /* 0x001fc8000000000f */
[----:B------:R-:W-:-:S04]  /*4b00*/  FFMA R9, R9, R14, R9 ;  /* 0x0000000e09097223 */ /* 0x000fc80000000009 */
[----:B------:R-:W-:-:S04]  /*4b10*/  FFMA R14, R0, R9, RZ ;  /* 0x00000009000e7223 */ /* 0x000fc800000000ff */
[----:B------:R-:W-:-:S04]  /*4b20*/  FFMA R16, R15, R14, R0 ;  /* 0x0000000e0f107223 */ /* 0x000fc80000000000 */
[----:B------:R-:W-:-:S04]  /*4b30*/  FFMA R16, R9, R16, R14 ;  /* 0x0000001009107223 */ /* 0x000fc8000000000e */
[----:B------:R-:W-:-:S04]  /*4b40*/  FFMA R15, R15, R16, R0 ;  /* 0x000000100f0f7223 */ /* 0x000fc80000000000 */
[----:B------:R-:W-:-:S05]  /*4b50*/  FFMA R0, R9, R15, R16 ;  /* 0x0000000f09007223 */ /* 0x000fca0000000010 */
[----:B------:R-:W-:-:S04]  /*4b60*/  SHF.R.U32.HI R7, RZ, 0x17, R0 ;  /* 0x00000017ff077819 */ /* 0x000fc80000011600 */
[----:B------:R-:W-:-:S05]  /*4b70*/  LOP3.LUT R7, R7, 0xff, RZ, 0xc0, !PT ;  /* 0x000000ff07077812 */ /* 0x000fca00078ec0ff */
[----:B------:R-:W-:-:S04]  /*4b80*/  IMAD.IADD R13, R7, 0x1, R12 ;  /* 0x00000001070d7824 */ /* 0x000fc800078e020c */
[----:B------:R-:W-:-:S05]  /*4b90*/  VIADD R5, R13, 0xffffffff ;  /* 0xffffffff0d057836 */ /* 0x000fca0000000000 */
[----:B------:R-:W-:-:S13]  /*4ba0*/  ISETP.GE.U32.AND P0, PT, R5, 0xfe, PT ;  /* 0x000000fe0500780c */ /* 0x000fda0003f06070 */
[----:B------:R-:W-:Y:S05]  /*4bb0*/  @!P0 BRA `(.L_x_115) ;  /* 0x0000000000808947 */ /* 0x000fea0003800000 */
[----:B------:R-:W-:-:S13]  /*4bc0*/  ISETP.GT.AND P0, PT, R13, 0xfe, PT ;  /* 0x000000fe0d00780c */ /* 0x000fda0003f04270 */
[----:B------:R-:W-:Y:S05]  /*4bd0*/  @P0 BRA `(.L_x_116) ;  /* 0x00000000006c0947 */ /* 0x000fea0003800000 */
[----:B------:R-:W-:-:S13]  /*4be0*/  ISETP.GE.AND P0, PT, R13, 0x1, PT ;  /* 0x000000010d00780c */ /* 0x000fda0003f06270 */
[----:B------:R-:W-:Y:S05]  /*4bf0*/  @P0 BRA `(.L_x_117) ;  /* 0x0000000000980947 */ /* 0x000fea0003800000 */
[----:B------:R-:W-:Y:S02]  /*4c00*/  ISETP.GE.AND P0, PT, R13, -0x18, PT ;  /* 0xffffffe80d00780c */ /* 0x000fe40003f06270 */
[----:B------:R-:W-:-:S11]  /*4c10*/  LOP3.LUT R0, R0, 0x80000000, RZ, 0xc0, !PT ;  /* 0x8000000000007812 */ /* 0x000fd600078ec0ff */
[----:B------:R-:W-:Y:S05]  /*4c20*/  @!P0 BRA `(.L_x_117) ;  /* 0x00000000008c8947 */ /* 0x000fea0003800000 */
[-CC-:B------:R-:W-:Y:S01]  /*4c30*/  FFMA.RZ R5, R9, R15.reuse, R16.reuse ;  /* 0x0000000f09057223 */ /* 0x180fe2000000c010 */
[----:B------:R-:W-:Y:S02]  /*4c40*/  VIADD R14, R13, 0x20 ;  /* 0x000000200d0e7836 */ /* 0x000fe40000000000 */
[-CC-:B------:R-:W-:Y:S01]  /*4c50*/  FFMA.RM R12, R9, R15.reuse, R16.reuse ;  /* 0x0000000f090c7223 */ /* 0x180fe20000004010 */
[----:B------:R-:W-:Y:S02]  /*4c60*/  ISETP.NE.AND P3, PT, R13, RZ, PT ;  /* 0x000000ff0d00720c */ /* 0x000fe40003f65270 */
[----:B------:R-:W-:Y:S01]  /*4c70*/  LOP3.LUT R7, R5, 0x7fffff, RZ, 0xc0, !PT ;  /* 0x007fffff05077812 */ /* 0x000fe200078ec0ff */
[----:B------:R-:W-:Y:S01]  /*4c80*/  FFMA.RP R5, R9, R15, R16 ;  /* 0x0000000f09057223 */ /* 0x000fe20000008010 */
[----:B------:R-:W-:Y:S01]  /*4c90*/  IMAD.MOV R9, RZ, RZ, -R13 ;  /* 0x000000ffff097224 */ /* 0x000fe200078e0a0d */
[----:B------:R-:W-:Y:S02]  /*4ca0*/  ISETP.NE.AND P1, PT, R13, RZ, PT ;  /* 0x000000ff0d00720c */ /* 0x000fe40003f25270 */
[----:B------:R-:W-:-:S02]  /*4cb0*/  LOP3.LUT R7, R7, 0x800000, RZ, 0xfc, !PT ;  /* 0x0080000007077812 */ /* 0x000fc400078efcff */
[----:B------:R-:W-:Y:S02]  /*4cc0*/  FSETP.NEU.FTZ.AND P0, PT, R5, R12, PT ;  /* 0x0000000c0500720b */ /* 0x000fe40003f1d000 */
[----:B------:R-:W-:Y:S02]  /*4cd0*/  SHF.L.U32 R14, R7, R14, RZ ;  /* 0x0000000e070e7219 */ /* 0x000fe400000006ff */
[----:B------:R-:W-:Y:S02]  /*4ce0*/  SEL R12, R9, RZ, P3 ;  /* 0x000000ff090c7207 */ /* 0x000fe40001800000 */
[----:B------:R-:W-:Y:S02]  /*4cf0*/  ISETP.NE.AND P1, PT, R14, RZ, P1 ;  /* 0x000000ff0e00720c */ /* 0x000fe40000f25270 */
[----:B------:R-:W-:Y:S02]  /*4d00*/  SHF.R.U32.HI R12, RZ, R12, R7 ;  /* 0x0000000cff0c7219 */ /* 0x000fe40000011607 */
[----:B------:R-:W-:-:S02]  /*4d10*/  PLOP3.LUT P0, PT, P0, P1, PT, 0xf8, 0x8f ;  /* 0x00000000008f781c */ /* 0x000fc40000703f70 */
[----:B------:R-:W-:Y:S02]  /*4d20*/  SHF.R.U32.HI R14, RZ, 0x1, R12 ;  /* 0x00000001ff0e7819 */ /* 0x000fe4000001160c */
[----:B------:R-:W-:-:S04]  /*4d30*/  SEL R5, RZ, 0x1, !P0 ;  /* 0x00000001ff057807 */ /* 0x000fc80004000000 */
[----:B------:R-:W-:-:S04]  /*4d40*/  LOP3.LUT R5, R5, 0x1, R14, 0xf8, !PT ;  /* 0x0000000105057812 */ /* 0x000fc800078ef80e */
[----:B------:R-:W-:-:S05]  /*4d50*/  LOP3.LUT R5, R5, R12, RZ, 0xc0, !PT ;  /* 0x0000000c05057212 */ /* 0x000fca00078ec0ff */
[----:B------:R-:W-:-:S05]  /*4d60*/  IMAD.IADD R5, R14, 0x1, R5 ;  /* 0x000000010e057824 */ /* 0x000fca00078e0205 */
[----:B------:R-:W-:Y:S01]  /*4d70*/  LOP3.LUT R0, R5, R0, RZ, 0xfc, !PT ;  /* 0x0000000005007212 */ /* 0x000fe200078efcff */
[----:B------:R-:W-:Y:S06]  /*4d80*/  BRA `(.L_x_117) ;  /* 0x0000000000347947 */ /* 0x000fec0003800000 */
.L_x_116:
[----:B------:R-:W-:-:S04]  /*4d90*/  LOP3.LUT R0, R0, 0x80000000, RZ, 0xc0, !PT ;  /* 0x8000000000007812 */ /* 0x000fc800078ec0ff */
[----:B------:R-:W-:Y:S01]  /*4da0*/  LOP3.LUT R0, R0, 0x7f800000, RZ, 0xfc, !PT ;  /* 0x7f80000000007812 */ /* 0x000fe200078efcff */
[----:B------:R-:W-:Y:S06]  /*4db0*/  BRA `(.L_x_117) ;  /* 0x0000000000287947 */ /* 0x000fec0003800000 */
.L_x_115:
[----:B------:R-:W-:Y:S01]  /*4dc0*/  IMAD R0, R12, 0x800000, R0 ;  /* 0x008000000c007824 */ /* 0x000fe200078e0200 */
[----:B------:R-:W-:Y:S06]  /*4dd0*/  BRA `(.L_x_117) ;  /* 0x0000000000207947 */ /* 0x000fec0003800000 */
.L_x_114:
[----:B------:R-:W-:-:S04]  /*4de0*/  LOP3.LUT R0, R9, 0x80000000, R0, 0x48, !PT ;  /* 0x8000000009007812 */ /* 0x000fc800078e4800 */
[----:B------:R-:W-:Y:S01]  /*4df0*/  LOP3.LUT R0, R0, 0x7f800000, RZ, 0xfc, !PT ;  /* 0x7f80000000007812 */ /* 0x000fe200078efcff */
[----:B------:R-:W-:Y:S06]  /*4e00*/  BRA `(.L_x_117) ;  /* 0x0000000000147947 */ /* 0x000fec0003800000 */
.L_x_113:
[----:B------:R-:W-:Y:S01]  /*4e10*/  LOP3.LUT R0, R9, 0x80000000, R0, 0x48, !PT ;  /* 0x8000000009007812 */ /* 0x000fe200078e4800 */
[----:B------:R-:W-:Y:S06]  /*4e20*/  BRA `(.L_x_117) ;  /* 0x00000000000c7947 */ /* 0x000fec0003800000 */
.L_x_112:
[----:B------:R-:W0:Y:S01]  /*4e30*/  MUFU.RSQ R0, -QNAN ;  /* 0xffc0000000007908 */ /* 0x000e220000001400 */
[----:B------:R-:W-:Y:S05]  /*4e40*/  BRA `(.L_x_117) ;  /* 0x0000000000047947 */ /* 0x000fea0003800000 */
.L_x_111:
[----:B------:R-:W-:-:S07]  /*4e50*/  FADD.FTZ R0, R0, R3 ;  /* 0x0000000300007221 */ /* 0x000fce0000010000 */
.L_x_117:
[----:B------:R-:W-:-:S04]  /*4e60*/  IMAD.MOV.U32 R7, RZ, RZ, 0x0 ;  /* 0x00000000ff077424 */ /* 0x000fc800078e00ff */
[----:B0-----:R-:W-:Y:S05]  /*4e70*/  RET.REL.NODEC R6 `(_Z45topk_temperature_softmax_sampling_kernel_bf16PK13__nv_bfloat16Pifimmm) ;  /* 0xffffffb006607950 */ /* 0x001fea0003c3ffff */
.L_x_118:
        /* <DEDUP_REMOVED lines=16> */
.L_x_119:


//--------------------- .nv.global.init           --------------------------
	.section	.nv.global.init,"aw",@progbits
	.align	4
.nv.global.init:
	.type		mrg32k3aM1SubSeq,@object
	.size		mrg32k3aM1SubSeq,(mrg32k3aM2SubSeq - mrg32k3aM1SubSeq)
mrg32k3aM1SubSeq:
        /*0000*/ 	.byte	0x0b, 0xcc, 0xee, 0x04, 0x73, 0x29, 0x8b, 0x6f, 0xf6, 0x53, 0x03, 0xf6, 0x23, 0xf6, 0xea, 0xda
        /* <DEDUP_REMOVED lines=125> */
	.type		mrg32k3aM2SubSeq,@object
	.size		mrg32k3aM2SubSeq,(mrg32k3aM1 - mrg32k3aM2SubSeq)
mrg32k3aM2SubSeq:
        /* <DEDUP_REMOVED lines=126> */
	.type		mrg32k3aM1,@object
	.size		mrg32k3aM1,(mrg32k3aM1Seq - mrg32k3aM1)
mrg32k3aM1:
        /* <DEDUP_REMOVED lines=144> */
	.type		mrg32k3aM1Seq,@object
	.size		mrg32k3aM1Seq,(mrg32k3aM2 - mrg32k3aM1Seq)
mrg32k3aM1Seq:
        /* <DEDUP_REMOVED lines=144> */
	.type		mrg32k3aM2,@object
	.size		mrg32k3aM2,(mrg32k3aM2Seq - mrg32k3aM2)
mrg32k3aM2:
        /* <DEDUP_REMOVED lines=144> */
	.type		mrg32k3aM2Seq,@object
	.size		mrg32k3aM2Seq,(precalc_xorwow_matrix - mrg32k3aM2Seq)
mrg32k3aM2Seq:
        /* <DEDUP_REMOVED lines=144> */
	.type		precalc_xorwow_matrix,@object
	.size		precalc_xorwow_matrix,(precalc_xorwow_offset_matrix - precalc_xorwow_matrix)
precalc_xorwow_matrix:
        /* <DEDUP_REMOVED lines=6400> */
	.type		precalc_xorwow_offset_matrix,@object
	.size		precalc_xorwow_offset_matrix,($str$2 - precalc_xorwow_offset_matrix)
precalc_xorwow_offset_matrix:
        /* <DEDUP_REMOVED lines=6400> */
	.type		$str$2,@object
	.size		$str$2,($str$1 - $str$2)
$str$2:
        /*353c0*/ 	.byte	0x0a, 0x00
	.type		$str$1,@object
	.size		$str$1,($str - $str$1)
$str$1:
        /*353c2*/ 	.byte	0x28, 0x25, 0x64, 0x3a, 0x25, 0x2e, 0x32, 0x66, 0x29, 0x20, 0x00
	.type		$str,@object
	.size		$str,(.L_9 - $str)
$str:
        /*353cd*/ 	.byte	0x74, 0x6f, 0x70, 0x20, 0x6c, 0x6f, 0x67, 0x69, 0x74, 0x73, 0x3a, 0x20, 0x00
.L_9:


//--------------------- .nv.shared.reserved.0     --------------------------
	.section	.nv.shared.reserved.0,"aw",@nobits
	.weak		__nv_reservedSMEM_offset_0_alias
	.size		__nv_reservedSMEM_offset_0_alias, 0, 64
	.other		__nv_reservedSMEM_offset_0_alias,@"STO_CUDA_RESERVED_SHARED STV_DEFAULT"
__nv_reservedSMEM_offset_0_alias:
	.zero		0
	.zero		64


//--------------------- .nv.shared._Z45topk_temperature_softmax_sampling_kernel_bf16PK13__nv_bfloat16Pifimmm --------------------------
	.section	.nv.shared._Z45topk_temperature_softmax_sampling_kernel_bf16PK13__nv_bfloat16Pifimmm,"aw",@nobits
	.sectionflags	@""
	.align	4
.nv.shared._Z45topk_temperature_softmax_sampling_kernel_bf16PK13__nv_bfloat16Pifimmm:
	.zero		5120


//--------------------- .nv.constant0._Z15dump_top_logitsPK13__nv_bfloat16ii --------------------------
	.section	.nv.constant0._Z15dump_top_logitsPK13__nv_bfloat16ii,"a",@progbits
	.sectionflags	@""
	.align	4
.nv.constant0._Z15dump_top_logitsPK13__nv_bfloat16ii:
	.zero		912


//--------------------- .nv.constant0._Z45topk_temperature_softmax_sampling_kernel_bf16PK13__nv_bfloat16Pifimmm --------------------------
	.section	.nv.constant0._Z45topk_temperature_softmax_sampling_kernel_bf16PK13__nv_bfloat16Pifimmm,"a",@progbits
	.sectionflags	@""
	.align	4
.nv.constant0._Z45topk_temperature_softmax_sampling_kernel_bf16PK13__nv_bfloat16Pifimmm:
	.zero		944


//--------------------- SYMBOLS --------------------------

	.type		.nv.reservedSmem.offset0,@object
	.size		.nv.reservedSmem.offset0,0x4
	.type		.nv.reservedSmem.cap,@object
	.size		.nv.reservedSmem.cap,0x4
	.type		vprintf,@function
